# CuTe-DSL kernel — source=fa4 family=fa4_fwd_sm100
# config = {"dtype": "BFloat16", "causal": false, "use_2cta": false, "q_stage": 1, "head_dim": 128}


// ===== COMPILED SASS (sm_100a) =====

	.target	sm_100a

	.elftype	@"ET_EXEC"


//--------------------- .note.nv.tkinfo           --------------------------
	.section	.note.nv.tkinfo,"",@"SHT_NOTE"
	.sectionflags	@"SHF_NOTE_NV_TKINFO"
	.tkinfo
        /*0018*/ 	.word	0x00000081
        /*0030*/ 	.string	""
        /*0030*/ 	.string	"ptxas"
        /*0030*/ 	.string	"Cuda compilation tools, release 12.9, V12.9.83"
        /*0030*/ 	.string	"Build system must define TOOLS_VERSION_EXTENDED"
        /*0030*/ 	.string	"-O 3 -arch sm_100a "



//--------------------- .note.nv.cuver            --------------------------
	.section	.note.nv.cuver,"",@"SHT_NOTE"
	.sectionflags	@"SHF_NOTE_NV_CUVER"
        /*0018*/ 	.short	0x0001
        /*001a*/ 	.short	0x0064
        /*001c*/ 	.short	0x0001
        /*001e*/ 	.short	0x0000
        /*0020*/ 	.short	0x0001
        /*0022*/ 	.short	0x0000


//--------------------- .nv.info                  --------------------------
	.section	.nv.info,"",@"SHT_CUDA_INFO"
	.align	4


	//----- nvinfo : EIATTR_REGCOUNT
	.align		4
        /*0000*/ 	.byte	0x04, 0x2f
        /*0002*/ 	.short	(.L_4 - .L_3)
	.align		4
.L_3:
        /*0004*/ 	.word	index@(kernel_cutlass_kernel_flash_attncuteflash_fwd_sm100FlashAttentionForwardSm100_object_at__tensor0000o12811101213_tensor0000o12811101213_tensor0000o12810111213_tensor0000o12811101213_tensor_0)
        /*0008*/ 	.word	0x00000080


	//----- nvinfo : EIATTR_FRAME_SIZE
	.align		4
.L_4:
        /*000c*/ 	.byte	0x04, 0x11
        /*000e*/ 	.short	(.L_6 - .L_5)
	.align		4
.L_5:
        /*0010*/ 	.word	index@($__internal_2_$__cuda_sm10x_tcgen05_guardrail_trap_unallocated_columns_being_dealloced)
        /*0014*/ 	.word	0x00000000


	//----- nvinfo : EIATTR_FRAME_SIZE
	.align		4
.L_6:
        /*0018*/ 	.byte	0x04, 0x11
        /*001a*/ 	.short	(.L_8 - .L_7)
	.align		4
.L_7:
        /*001c*/ 	.word	index@($__internal_1_$__cuda_sm10x_tcgen05_guardrail_trap_phase_invalid_during_alloc)
        /*0020*/ 	.word	0x00000000


	//----- nvinfo : EIATTR_FRAME_SIZE
	.align		4
.L_8:
        /*0024*/ 	.byte	0x04, 0x11
        /*0026*/ 	.short	(.L_10 - .L_9)
	.align		4
.L_9:
        /*0028*/ 	.word	index@($__internal_0_$__cuda_sm10x_tcgen05_guardrail_trap_col_being_dealloced_not_returned_by_alloc)
        /*002c*/ 	.word	0x00000000


	//----- nvinfo : EIATTR_FRAME_SIZE
	.align		4
.L_10:
        /*0030*/ 	.byte	0x04, 0x11
        /*0032*/ 	.short	(.L_12 - .L_11)
	.align		4
.L_11:
        /*0034*/ 	.word	index@(kernel_cutlass_kernel_flash_attncuteflash_fwd_sm100FlashAttentionForwardSm100_object_at__tensor0000o12811101213_tensor0000o12811101213_tensor0000o12810111213_tensor0000o12811101213_tensor_0)
        /*0038*/ 	.word	0x00000000


	//----- nvinfo : EIATTR_MIN_STACK_SIZE
	.align		4
.L_12:
        /*003c*/ 	.byte	0x04, 0x12
        /*003e*/ 	.short	(.L_14 - .L_13)
	.align		4
.L_13:
        /*0040*/ 	.word	index@(kernel_cutlass_kernel_flash_attncuteflash_fwd_sm100FlashAttentionForwardSm100_object_at__tensor0000o12811101213_tensor0000o12811101213_tensor0000o12810111213_tensor0000o12811101213_tensor_0)
        /*0044*/ 	.word	0x00000000
.L_14:


//--------------------- .nv.info.kernel_cutlass_kernel_flash_attncuteflash_fwd_sm100FlashAttentionForwardSm100_object_at__tensor0000o12811101213_tensor0000o12811101213_tensor0000o12810111213_tensor0000o12811101213_tensor_0 --------------------------
	.section	.nv.info.kernel_cutlass_kernel_flash_attncuteflash_fwd_sm100FlashAttentionForwardSm100_object_at__tensor0000o12811101213_tensor0000o12811101213_tensor0000o12810111213_tensor0000o12811101213_tensor_0,"",@"SHT_CUDA_INFO"
	.sectionflags	@""
	.align	4


	//----- nvinfo : EIATTR_CUDA_API_VERSION
	.align		4
        /*0000*/ 	.byte	0x04, 0x37
        /*0002*/ 	.short	(.L_16 - .L_15)
.L_15:
        /*0004*/ 	.word	0x00000081


	//----- nvinfo : EIATTR_KPARAM_INFO
	.align		4
.L_16:
        /*0008*/ 	.byte	0x04, 0x17
        /*000a*/ 	.short	(.L_18 - .L_17)
.L_17:
        /*000c*/ 	.word	0x00000000
        /*0010*/ 	.short	0x000f
        /*0012*/ 	.short	0x02a8
        /*0014*/ 	.byte	0x00, 0xf0, 0x11, 0x00


	//----- nvinfo : EIATTR_KPARAM_INFO
	.align		4
.L_18:
        /*0018*/ 	.byte	0x04, 0x17
        /*001a*/ 	.short	(.L_20 - .L_19)
.L_19:
        /*001c*/ 	.word	0x00000000
        /*0020*/ 	.short	0x000e
        /*0022*/ 	.short	0x02a4
        /*0024*/ 	.byte	0x00, 0xf0, 0x11, 0x00


	//----- nvinfo : EIATTR_KPARAM_INFO
	.align		4
.L_20:
        /*0028*/ 	.byte	0x04, 0x17
        /*002a*/ 	.short	(.L_22 - .L_21)
.L_21:
        /*002c*/ 	.word	0x00000000
        /*0030*/ 	.short	0x000d
        /*0032*/ 	.short	0x0298
        /*0034*/ 	.byte	0x00, 0xf0, 0x31, 0x00


	//----- nvinfo : EIATTR_KPARAM_INFO
	.align		4
.L_22:
        /*0038*/ 	.byte	0x04, 0x17
        /*003a*/ 	.short	(.L_24 - .L_23)
.L_23:
        /*003c*/ 	.word	0x00000000
        /*0040*/ 	.short	0x000c
        /*0042*/ 	.short	0x028c
        /*0044*/ 	.byte	0x00, 0xf0, 0x31, 0x00


	//----- nvinfo : EIATTR_KPARAM_INFO
	.align		4
.L_24:
        /*0048*/ 	.byte	0x04, 0x17
        /*004a*/ 	.short	(.L_26 - .L_25)
.L_25:
        /*004c*/ 	.word	0x00000000
        /*0050*/ 	.short	0x000b
        /*0052*/ 	.short	0x0287
        /*0054*/ 	.byte	0x00, 0xf0, 0x0d, 0x00


	//----- nvinfo : EIATTR_KPARAM_INFO
	.align		4
.L_26:
        /*0058*/ 	.byte	0x04, 0x17
        /*005a*/ 	.short	(.L_28 - .L_27)
.L_27:
        /*005c*/ 	.word	0x00000000
        /*0060*/ 	.short	0x000a
        /*0062*/ 	.short	0x0284
        /*0064*/ 	.byte	0x00, 0xf0, 0x0d, 0x00


	//----- nvinfo : EIATTR_KPARAM_INFO
	.align		4
.L_28:
        /*0068*/ 	.byte	0x04, 0x17
        /*006a*/ 	.short	(.L_30 - .L_29)
.L_29:
        /*006c*/ 	.word	0x00000000
        /*0070*/ 	.short	0x0009
        /*0072*/ 	.short	0x0280
        /*0074*/ 	.byte	0x00, 0xf0, 0x11, 0x00


	//----- nvinfo : EIATTR_KPARAM_INFO
	.align		4
.L_30:
        /*0078*/ 	.byte	0x04, 0x17
        /*007a*/ 	.short	(.L_32 - .L_31)
.L_31:
        /*007c*/ 	.word	0x00000000
        /*0080*/ 	.short	0x0008
        /*0082*/ 	.short	0x0200
        /*0084*/ 	.byte	0x00, 0xf0, 0x01, 0x02


	//----- nvinfo : EIATTR_KPARAM_INFO
	.align		4
.L_32:
        /*0088*/ 	.byte	0x04, 0x17
        /*008a*/ 	.short	(.L_34 - .L_33)
.L_33:
        /*008c*/ 	.word	0x00000000
        /*0090*/ 	.short	0x0007
        /*0092*/ 	.short	0x0180
        /*0094*/ 	.byte	0x00, 0xf0, 0x01, 0x02


	//----- nvinfo : EIATTR_KPARAM_INFO
	.align		4
.L_34:
        /*0098*/ 	.byte	0x04, 0x17
        /*009a*/ 	.short	(.L_36 - .L_35)
.L_35:
        /*009c*/ 	.word	0x00000000
        /*00a0*/ 	.short	0x0006
        /*00a2*/ 	.short	0x0100
        /*00a4*/ 	.byte	0x00, 0xf0, 0x01, 0x02


	//----- nvinfo : EIATTR_KPARAM_INFO
	.align		4
.L_36:
        /*00a8*/ 	.byte	0x04, 0x17
        /*00aa*/ 	.short	(.L_38 - .L_37)
.L_37:
        /*00ac*/ 	.word	0x00000000
        /*00b0*/ 	.short	0x0005
        /*00b2*/ 	.short	0x0080
        /*00b4*/ 	.byte	0x00, 0xf0, 0x01, 0x02


	//----- nvinfo : EIATTR_KPARAM_INFO
	.align		4
.L_38:
        /*00b8*/ 	.byte	0x04, 0x17
        /*00ba*/ 	.short	(.L_40 - .L_39)
.L_39:
        /*00bc*/ 	.word	0x00000000
        /*00c0*/ 	.short	0x0004
        /*00c2*/ 	.short	0x0030
        /*00c4*/ 	.byte	0x00, 0xf0, 0xa1, 0x00


	//----- nvinfo : EIATTR_KPARAM_INFO
	.align		4
.L_40:
        /*00c8*/ 	.byte	0x04, 0x17
        /*00ca*/ 	.short	(.L_42 - .L_41)
.L_41:
        /*00cc*/ 	.word	0x00000000
        /*00d0*/ 	.short	0x0003
        /*00d2*/ 	.short	0x0024
        /*00d4*/ 	.byte	0x00, 0xf0, 0x31, 0x00


	//----- nvinfo : EIATTR_KPARAM_INFO
	.align		4
.L_42:
        /*00d8*/ 	.byte	0x04, 0x17
        /*00da*/ 	.short	(.L_44 - .L_43)
.L_43:
        /*00dc*/ 	.word	0x00000000
        /*00e0*/ 	.short	0x0002
        /*00e2*/ 	.short	0x0018
        /*00e4*/ 	.byte	0x00, 0xf0, 0x31, 0x00


	//----- nvinfo : EIATTR_KPARAM_INFO
	.align		4
.L_44:
        /*00e8*/ 	.byte	0x04, 0x17
        /*00ea*/ 	.short	(.L_46 - .L_45)
.L_45:
        /*00ec*/ 	.word	0x00000000
        /*00f0*/ 	.short	0x0001
        /*00f2*/ 	.short	0x000c
        /*00f4*/ 	.byte	0x00, 0xf0, 0x31, 0x00


	//----- nvinfo : EIATTR_KPARAM_INFO
	.align		4
.L_46:
        /*00f8*/ 	.byte	0x04, 0x17
        /*00fa*/ 	.short	(.L_48 - .L_47)
.L_47:
        /*00fc*/ 	.word	0x00000000
        /*0100*/ 	.short	0x0000
        /*0102*/ 	.short	0x0000
        /*0104*/ 	.byte	0x00, 0xf0, 0x31, 0x00


	//----- nvinfo : EIATTR_AT_ENTRY_FRAGMENTS
	.align		4
.L_48:
        /*0108*/ 	.byte	0x04, 0x4f
        /*010a*/ 	.short	(.L_50 - .L_49)


	//   ....[0]....
.L_49:
        /*010c*/ 	.word	0x00000004


	//----- nvinfo : EIATTR_RESERVED_SMEM_USED
	.align		4
.L_50:
        /*0110*/ 	.byte	0x01, 0x41
	.zero		2


	//----- nvinfo : EIATTR_SPARSE_MMA_MASK
	.align		4
        /*0114*/ 	.byte	0x03, 0x50
        /*0116*/ 	.short	0x0000


	//----- nvinfo : EIATTR_TCGEN05_1CTA_USED
	.align		4
        /*0118*/ 	.byte	0x01, 0x51
	.zero		2


	//----- nvinfo : EIATTR_MAXREG_COUNT
	.align		4
        /*011c*/ 	.byte	0x03, 0x1b
        /*011e*/ 	.short	0x0080


	//----- nvinfo : EIATTR_NUM_BARRIERS
	.align		4
        /*0120*/ 	.byte	0x02, 0x4c
        /*0122*/ 	.byte	0x10
	.zero		1


	//----- nvinfo : EIATTR_INT_WARP_WIDE_INSTR_OFFSETS
	.align		4
        /*0124*/ 	.byte	0x04, 0x31
        /*0126*/ 	.short	(.L_52 - .L_51)


	//   ....[0]....
.L_51:
        /*0128*/ 	.word	0x000027c0


	//   ....[1]....
        /*012c*/ 	.word	0x000027f0


	//----- nvinfo : EIATTR_COOP_GROUP_MASK_REGIDS
	.align		4
.L_52:
        /*0130*/ 	.byte	0x04, 0x29
        /*0132*/ 	.short	(.L_54 - .L_53)


	//   ....[0]....
.L_53:
        /*0134*/ 	.word	0xffffffff


	//   ....[1]....
        /*0138*/ 	.word	0xffffffff


	//   ....[2]....
        /*013c*/ 	.word	0xffffffff


	//   ....[3]....
        /*0140*/ 	.word	0xffffffff


	//   ....[4]....
        /*0144*/ 	.word	0xffffffff


	//   ....[5]....
        /*0148*/ 	.word	0xffffffff


	//   ....[6]....
        /*014c*/ 	.word	0xffffffff


	//   ....[7]....
        /*0150*/ 	.word	0xffffffff


	//----- nvinfo : EIATTR_COOP_GROUP_INSTR_OFFSETS
	.align		4
.L_54:
        /*0154*/ 	.byte	0x04, 0x28
        /*0156*/ 	.short	(.L_56 - .L_55)


	//   ....[0]....
.L_55:
        /*0158*/ 	.word	0x00000ca0


	//   ....[1]....
        /*015c*/ 	.word	0x00000f60


	//   ....[2]....
        /*0160*/ 	.word	0x000010a0


	//   ....[3]....
        /*0164*/ 	.word	0x00002660


	//   ....[4]....
        /*0168*/ 	.word	0x000028a0


	//   ....[5]....
        /*016c*/ 	.word	0x00006310


	//   ....[6]....
        /*0170*/ 	.word	0x00007e90


	//   ....[7]....
        /*0174*/ 	.word	0x00008ac0


	//----- nvinfo : EIATTR_REG_RECONFIG
	.align		4
.L_56:
        /*0178*/ 	.byte	0x01, 0x54
	.zero		2


	//----- nvinfo : EIATTR_VRC_CTA_INIT_COUNT
	.align		4
        /*017c*/ 	.byte	0x02, 0x4a
        /*017e*/ 	.byte	0x80
	.zero		1


	//----- nvinfo : EIATTR_MBARRIER_INSTR_OFFSETS
	.align		4
        /*0180*/ 	.byte	0x04, 0x39
        /*0182*/ 	.short	(.L_58 - .L_57)


	//   ....[0]....
.L_57:
        /*0184*/ 	.word	0x000002d0
        /*0188*/ 	.word	0x000000ff
        /*018c*/ 	.word	0x00000000
        /*0190*/ 	.short	0x0100
        /*0192*/ 	.byte	0x04
	.zero		1


	//   ....[1]....
        /*0194*/ 	.word	0x000002e0
        /*0198*/ 	.word	0x000000ff
        /*019c*/ 	.word	0x00000008
        /*01a0*/ 	.short	0x0100
        /*01a2*/ 	.byte	0x04
	.zero		1


	//   ....[2]....
        /*01a4*/ 	.word	0x000002f0
        /*01a8*/ 	.word	0x000000ff
        /*01ac*/ 	.word	0x00000010
        /*01b0*/ 	.short	0x0100
        /*01b2*/ 	.byte	0x04
	.zero		1


	//   ....[3]....
        /*01b4*/ 	.word	0x00000300
        /*01b8*/ 	.word	0x000000ff
        /*01bc*/ 	.word	0x00000018
        /*01c0*/ 	.short	0x0100
        /*01c2*/ 	.byte	0x04
	.zero		1


	//   ....[4]....
        /*01c4*/ 	.word	0x00000310
        /*01c8*/ 	.word	0x000000ff
        /*01cc*/ 	.word	0x00000020
        /*01d0*/ 	.short	0x0100
        /*01d2*/ 	.byte	0x04
	.zero		1


	//   ....[5]....
        /*01d4*/ 	.word	0x00000320
        /*01d8*/ 	.word	0x000000ff
        /*01dc*/ 	.word	0x00000028
        /*01e0*/ 	.short	0x0100
        /*01e2*/ 	.byte	0x04
	.zero		1


	//   ....[6]....
        /*01e4*/ 	.word	0x00000330
        /*01e8*/ 	.word	0x000000ff
        /*01ec*/ 	.word	0x00000030
        /*01f0*/ 	.short	0x0100
        /*01f2*/ 	.byte	0x04
	.zero		1


	//   ....[7]....
        /*01f4*/ 	.word	0x00000340
        /*01f8*/ 	.word	0x000000ff
        /*01fc*/ 	.word	0x00000038
        /*0200*/ 	.short	0x0100
        /*0202*/ 	.byte	0x04
	.zero		1


	//   ....[8]....
        /*0204*/ 	.word	0x00000350
        /*0208*/ 	.word	0x000000ff
        /*020c*/ 	.word	0x00000040
        /*0210*/ 	.short	0x0100
        /*0212*/ 	.byte	0x04
	.zero		1


	//   ....[9]....
        /*0214*/ 	.word	0x00000360
        /*0218*/ 	.word	0x000000ff
        /*021c*/ 	.word	0x00000048
        /*0220*/ 	.short	0x0100
        /*0222*/ 	.byte	0x04
	.zero		1


	//   ....[10]....
        /*0224*/ 	.word	0x00000370
        /*0228*/ 	.word	0x000000ff
        /*022c*/ 	.word	0x00000050
        /*0230*/ 	.short	0x0100
        /*0232*/ 	.byte	0x04
	.zero		1


	//   ....[11]....
        /*0234*/ 	.word	0x00000380
        /*0238*/ 	.word	0x000000ff
        /*023c*/ 	.word	0x00000058
        /*0240*/ 	.short	0x0100
        /*0242*/ 	.byte	0x04
	.zero		1


	//   ....[12]....
        /*0244*/ 	.word	0x00000390
        /*0248*/ 	.word	0x000000ff
        /*024c*/ 	.word	0x00000060
        /*0250*/ 	.short	0x0100
        /*0252*/ 	.byte	0x04
	.zero		1


	//   ....[13]....
        /*0254*/ 	.word	0x000003a0
        /*0258*/ 	.word	0x000000ff
        /*025c*/ 	.word	0x00000068
        /*0260*/ 	.short	0x0100
        /*0262*/ 	.byte	0x04
	.zero		1


	//   ....[14]....
        /*0264*/ 	.word	0x000003b0
        /*0268*/ 	.word	0x000000ff
        /*026c*/ 	.word	0x00000070
        /*0270*/ 	.short	0x0100
        /*0272*/ 	.byte	0x04
	.zero		1


	//   ....[15]....
        /*0274*/ 	.word	0x000003c0
        /*0278*/ 	.word	0x000000ff
        /*027c*/ 	.word	0x00000078
        /*0280*/ 	.short	0x0100
        /*0282*/ 	.byte	0x04
	.zero		1


	//   ....[16]....
        /*0284*/ 	.word	0x000003d0
        /*0288*/ 	.word	0x000000ff
        /*028c*/ 	.word	0x00000080
        /*0290*/ 	.short	0x0100
        /*0292*/ 	.byte	0x04
	.zero		1


	//   ....[17]....
        /*0294*/ 	.word	0x000003e0
        /*0298*/ 	.word	0x000000ff
        /*029c*/ 	.word	0x00000088
        /*02a0*/ 	.short	0x0100
        /*02a2*/ 	.byte	0x04
	.zero		1


	//   ....[18]....
        /*02a4*/ 	.word	0x000003f0
        /*02a8*/ 	.word	0x000000ff
        /*02ac*/ 	.word	0x00000090
        /*02b0*/ 	.short	0x0100
        /*02b2*/ 	.byte	0x04
	.zero		1


	//   ....[19]....
        /*02b4*/ 	.word	0x00000400
        /*02b8*/ 	.word	0x000000ff
        /*02bc*/ 	.word	0x00000098
        /*02c0*/ 	.short	0x0100
        /*02c2*/ 	.byte	0x04
	.zero		1


	//   ....[20]....
        /*02c4*/ 	.word	0x00000410
        /*02c8*/ 	.word	0x000000ff
        /*02cc*/ 	.word	0x000000a0
        /*02d0*/ 	.short	0x0100
        /*02d2*/ 	.byte	0x04
	.zero		1


	//   ....[21]....
        /*02d4*/ 	.word	0x00000420
        /*02d8*/ 	.word	0x000000ff
        /*02dc*/ 	.word	0x000000a8
        /*02e0*/ 	.short	0x0100
        /*02e2*/ 	.byte	0x04
	.zero		1


	//   ....[22]....
        /*02e4*/ 	.word	0x00000a40
        /*02e8*/ 	.word	0x000000ff
        /*02ec*/ 	.word	0x000000a0
        /*02f0*/ 	.short	0x010a
        /*02f2*/ 	.byte	0x0d
	.zero		1


	//   ....[23]....
        /*02f4*/ 	.word	0x00000bc0
        /*02f8*/ 	.word	0x000000ff
        /*02fc*/ 	.word	0x000000a8
        /*0300*/ 	.short	0x0101
        /*0302*/ 	.byte	0x0d
	.zero		1


	//   ....[24]....
        /*0304*/ 	.word	0x00001510
        /*0308*/ 	.word	0x000000ff
        /*030c*/ 	.word	0x00000000
        /*0310*/ 	.short	0x010a
        /*0312*/ 	.byte	0x15
	.zero		1


	//   ....[25]....
        /*0314*/ 	.word	0x00001560
        /*0318*/ 	.word	0x000000ff
        /*031c*/ 	.word	0x00000010
        /*0320*/ 	.short	0x010a
        /*0322*/ 	.byte	0x0c
	.zero		1


	//   ....[26]....
        /*0324*/ 	.word	0x00001910
        /*0328*/ 	.word	0x000000ff
        /*032c*/ 	.word	0x00000010
        /*0330*/ 	.short	0x010a
        /*0332*/ 	.byte	0x0f
	.zero		1


	//   ....[27]....
        /*0334*/ 	.word	0x00001990
        /*0338*/ 	.word	0x000000ff
        /*033c*/ 	.word	0x00000068
        /*0340*/ 	.short	0x010a
        /*0342*/ 	.byte	0x15
	.zero		1


	//   ....[28]....
        /*0344*/ 	.word	0x00001bd0
        /*0348*/ 	.word	0x000000ff
        /*034c*/ 	.word	0x00000070
        /*0350*/ 	.short	0x010a
        /*0352*/ 	.byte	0x15
	.zero		1


	//   ....[29]....
        /*0354*/ 	.word	0x00001d60
        /*0358*/ 	.word	0x000000ff
        /*035c*/ 	.word	0x00000010
        /*0360*/ 	.short	0x010a
        /*0362*/ 	.byte	0x13
	.zero		1


	//   ....[30]....
        /*0364*/ 	.word	0x000020c0
        /*0368*/ 	.word	0x000000ff
        /*036c*/ 	.word	0x00000010
        /*0370*/ 	.short	0x010a
        /*0372*/ 	.byte	0x0a
	.zero		1


	//   ....[31]....
        /*0374*/ 	.word	0x00002140
        /*0378*/ 	.word	0x000000ff
        /*037c*/ 	.word	0x00000068
        /*0380*/ 	.short	0x010a
        /*0382*/ 	.byte	0x15
	.zero		1


	//   ....[32]....
        /*0384*/ 	.word	0x000023a0
        /*0388*/ 	.word	0x000000ff
        /*038c*/ 	.word	0x00000070
        /*0390*/ 	.short	0x010a
        /*0392*/ 	.byte	0x15
	.zero		1


	//   ....[33]....
        /*0394*/ 	.word	0x00002ce0
        /*0398*/ 	.word	0x000000ff
        /*039c*/ 	.word	0x00000038
        /*03a0*/ 	.short	0x010a
        /*03a2*/ 	.byte	0x04
	.zero		1


	//   ....[34]....
        /*03a4*/ 	.word	0x00002ea0
        /*03a8*/ 	.word	0x000000ff
        /*03ac*/ 	.word	0x00000008
        /*03b0*/ 	.short	0x010a
        /*03b2*/ 	.byte	0x09
	.zero		1


	//   ....[35]....
        /*03b4*/ 	.word	0x00003060
        /*03b8*/ 	.word	0x000000ff
        /*03bc*/ 	.word	0x00000038
        /*03c0*/ 	.short	0x010a
        /*03c2*/ 	.byte	0x0e
	.zero		1


	//   ....[36]....
        /*03c4*/ 	.word	0x000033a0
        /*03c8*/ 	.word	0x000000ff
        /*03cc*/ 	.word	0x00000038
        /*03d0*/ 	.short	0x010a
        /*03d2*/ 	.byte	0x04
	.zero		1


	//   ....[37]....
        /*03d4*/ 	.word	0x00003540
        /*03d8*/ 	.word	0x000000ff
        /*03dc*/ 	.word	0x00000038
        /*03e0*/ 	.short	0x010a
        /*03e2*/ 	.byte	0x04
	.zero		1


	//   ....[38]....
        /*03e4*/ 	.word	0x000039f0
        /*03e8*/ 	.word	0x000000ff
        /*03ec*/ 	.word	0x00000038
        /*03f0*/ 	.short	0x010a
        /*03f2*/ 	.byte	0x05
	.zero		1


	//   ....[39]....
        /*03f4*/ 	.word	0x00003a60
        /*03f8*/ 	.word	0x000000ff
        /*03fc*/ 	.word	0x00000008
        /*0400*/ 	.short	0x010a
        /*0402*/ 	.byte	0x06
	.zero		1


	//   ....[40]....
        /*0404*/ 	.word	0x00003e00
        /*0408*/ 	.word	0x000000ff
        /*040c*/ 	.word	0x00000098
        /*0410*/ 	.short	0x010a
        /*0412*/ 	.byte	0x06
	.zero		1


	//   ....[41]....
        /*0414*/ 	.word	0x00003e20
        /*0418*/ 	.word	0x000000ff
        /*041c*/ 	.word	0x00000060
        /*0420*/ 	.short	0x010a
        /*0422*/ 	.byte	0x06
	.zero		1


	//   ....[42]....
        /*0424*/ 	.word	0x00005ee0
        /*0428*/ 	.word	0x000000ff
        /*042c*/ 	.word	0x00000068
        /*0430*/ 	.short	0x0101
        /*0432*/ 	.byte	0x06
	.zero		1


	//   ....[43]....
        /*0434*/ 	.word	0x00006330
        /*0438*/ 	.word	0x000000ff
        /*043c*/ 	.word	0x00000070
        /*0440*/ 	.short	0x0101
        /*0442*/ 	.byte	0x06
	.zero		1


	//   ....[44]....
        /*0444*/ 	.word	0x00006370
        /*0448*/ 	.word	0x000000ff
        /*044c*/ 	.word	0x00000098
        /*0450*/ 	.short	0x010a
        /*0452*/ 	.byte	0x06
	.zero		1


	//   ....[45]....
        /*0454*/ 	.word	0x00006400
        /*0458*/ 	.word	0x000000ff
        /*045c*/ 	.word	0x00000060
        /*0460*/ 	.short	0x010a
        /*0462*/ 	.byte	0x06
	.zero		1


	//   ....[46]....
        /*0464*/ 	.word	0x00007b80
        /*0468*/ 	.word	0x000000ff
        /*046c*/ 	.word	0x00000068
        /*0470*/ 	.short	0x0101
        /*0472*/ 	.byte	0x06
	.zero		1


	//   ....[47]....
        /*0474*/ 	.word	0x00007eb0
        /*0478*/ 	.word	0x000000ff
        /*047c*/ 	.word	0x00000070
        /*0480*/ 	.short	0x0101
        /*0482*/ 	.byte	0x06
	.zero		1


	//   ....[48]....
        /*0484*/ 	.word	0x00007ec0
        /*0488*/ 	.word	0x000000ff
        /*048c*/ 	.word	0x00000098
        /*0490*/ 	.short	0x010a
        /*0492*/ 	.byte	0x06
	.zero		1


	//   ....[49]....
        /*0494*/ 	.word	0x00008470
        /*0498*/ 	.word	0x00000004
        /*049c*/ 	.word	0x00000098
        /*04a0*/ 	.short	0x010a
        /*04a2*/ 	.byte	0xff
	.zero		1


	//   ....[50]....
        /*04a4*/ 	.word	0x000086f0
        /*04a8*/ 	.word	0x000000ff
        /*04ac*/ 	.word	0x00000068
        /*04b0*/ 	.short	0x0101
        /*04b2*/ 	.byte	0x07
	.zero		1


	//   ....[51]....
        /*04b4*/ 	.word	0x00008a50
        /*04b8*/ 	.word	0x000000ff
        /*04bc*/ 	.word	0x00000098
        /*04c0*/ 	.short	0x0101
        /*04c2*/ 	.byte	0x07
	.zero		1


	//   ....[52]....
        /*04c4*/ 	.word	0x00009020
        /*04c8*/ 	.word	0x000000ff
        /*04cc*/ 	.word	0x00000068
        /*04d0*/ 	.short	0x0101
        /*04d2*/ 	.byte	0x07
	.zero		1


	//   ....[53]....
        /*04d4*/ 	.word	0x00009050
        /*04d8*/ 	.word	0x000000ff
        /*04dc*/ 	.word	0x00000098
        /*04e0*/ 	.short	0x0101
        /*04e2*/ 	.byte	0x07
	.zero		1


	//   ....[54]....
        /*04e4*/ 	.word	0x000090d0
        /*04e8*/ 	.word	0x000000ff
        /*04ec*/ 	.word	0x00000098
        /*04f0*/ 	.short	0x0101
        /*04f2*/ 	.byte	0x07
	.zero		1


	//   ....[55]....
        /*04f4*/ 	.word	0x000090e0
        /*04f8*/ 	.word	0x000000ff
        /*04fc*/ 	.word	0x00000080
        /*0500*/ 	.short	0x010a
        /*0502*/ 	.byte	0x07
	.zero		1


	//   ....[56]....
        /*0504*/ 	.word	0x00009120
        /*0508*/ 	.word	0x000000ff
        /*050c*/ 	.word	0x000000a8
        /*0510*/ 	.short	0x010a
        /*0512*/ 	.byte	0x07
	.zero		1


	//   ....[57]....
        /*0514*/ 	.word	0x00009bb0
        /*0518*/ 	.word	0x000000ff
        /*051c*/ 	.word	0x00000068
        /*0520*/ 	.short	0x0101
        /*0522*/ 	.byte	0x07
	.zero		1


	//   ....[58]....
        /*0524*/ 	.word	0x00009bc0
        /*0528*/ 	.word	0x000000ff
        /*052c*/ 	.word	0x000000a0
        /*0530*/ 	.short	0x0101
        /*0532*/ 	.byte	0x07
	.zero		1


	//   ....[59]....
        /*0534*/ 	.word	0x00009f00
        /*0538*/ 	.word	0x000000ff
        /*053c*/ 	.word	0x000000a8
        /*0540*/ 	.short	0x010a
        /*0542*/ 	.byte	0x07
	.zero		1


	//   ....[60]....
        /*0544*/ 	.word	0x00009f60
        /*0548*/ 	.word	0x00000003
        /*054c*/ 	.word	0x000000a0
        /*0550*/ 	.short	0x010a
        /*0552*/ 	.byte	0xff
	.zero		1


	//   ....[61]....
        /*0554*/ 	.word	0x00009fe0
        /*0558*/ 	.word	0x00000003
        /*055c*/ 	.word	0x00000000
        /*0560*/ 	.short	0x010a
        /*0562*/ 	.byte	0xff
	.zero		1


	//   ....[62]....
        /*0564*/ 	.word	0x0000a060
        /*0568*/ 	.word	0x00000003
        /*056c*/ 	.word	0x00000010
        /*0570*/ 	.short	0x010a
        /*0572*/ 	.byte	0xff
	.zero		1


	//   ....[63]....
        /*0574*/ 	.word	0x0000a0e0
        /*0578*/ 	.word	0x0000000b
        /*057c*/ 	.word	0x00000010
        /*0580*/ 	.short	0x010a
        /*0582*/ 	.byte	0xff
	.zero		1


	//   ....[64]....
        /*0584*/ 	.word	0x0000a160
        /*0588*/ 	.word	0x0000000d
        /*058c*/ 	.word	0x00000068
        /*0590*/ 	.short	0x010a
        /*0592*/ 	.byte	0xff
	.zero		1


	//   ....[65]....
        /*0594*/ 	.word	0x0000a1e0
        /*0598*/ 	.word	0x0000000b
        /*059c*/ 	.word	0x00000070
        /*05a0*/ 	.short	0x010a
        /*05a2*/ 	.byte	0xff
	.zero		1


	//   ....[66]....
        /*05a4*/ 	.word	0x0000a260
        /*05a8*/ 	.word	0x0000000b
        /*05ac*/ 	.word	0x00000010
        /*05b0*/ 	.short	0x010a
        /*05b2*/ 	.byte	0xff
	.zero		1


	//   ....[67]....
        /*05b4*/ 	.word	0x0000a2e0
        /*05b8*/ 	.word	0x00000003
        /*05bc*/ 	.word	0x00000010
        /*05c0*/ 	.short	0x010a
        /*05c2*/ 	.byte	0xff
	.zero		1


	//   ....[68]....
        /*05c4*/ 	.word	0x0000a360
        /*05c8*/ 	.word	0x00000005
        /*05cc*/ 	.word	0x00000068
        /*05d0*/ 	.short	0x010a
        /*05d2*/ 	.byte	0xff
	.zero		1


	//   ....[69]....
        /*05d4*/ 	.word	0x0000a3e0
        /*05d8*/ 	.word	0x00000003
        /*05dc*/ 	.word	0x00000070
        /*05e0*/ 	.short	0x010a
        /*05e2*/ 	.byte	0xff
	.zero		1


	//   ....[70]....
        /*05e4*/ 	.word	0x0000a460
        /*05e8*/ 	.word	0x00000003
        /*05ec*/ 	.word	0x00000038
        /*05f0*/ 	.short	0x010a
        /*05f2*/ 	.byte	0xff
	.zero		1


	//   ....[71]....
        /*05f4*/ 	.word	0x0000a4e0
        /*05f8*/ 	.word	0x00000003
        /*05fc*/ 	.word	0x00000008
        /*0600*/ 	.short	0x010a
        /*0602*/ 	.byte	0xff
	.zero		1


	//   ....[72]....
        /*0604*/ 	.word	0x0000a560
        /*0608*/ 	.word	0x00000003
        /*060c*/ 	.word	0x00000038
        /*0610*/ 	.short	0x010a
        /*0612*/ 	.byte	0xff
	.zero		1


	//   ....[73]....
        /*0614*/ 	.word	0x0000a5e0
        /*0618*/ 	.word	0x00000003
        /*061c*/ 	.word	0x00000038
        /*0620*/ 	.short	0x010a
        /*0622*/ 	.byte	0xff
	.zero		1


	//   ....[74]....
        /*0624*/ 	.word	0x0000a660
        /*0628*/ 	.word	0x00000003
        /*062c*/ 	.word	0x00000038
        /*0630*/ 	.short	0x010a
        /*0632*/ 	.byte	0xff
	.zero		1


	//   ....[75]....
        /*0634*/ 	.word	0x0000a700
        /*0638*/ 	.word	0x00000003
        /*063c*/ 	.word	0x00000038
        /*0640*/ 	.short	0x010a
        /*0642*/ 	.byte	0xff
	.zero		1


	//   ....[76]....
        /*0644*/ 	.word	0x0000a780
        /*0648*/ 	.word	0x00000003
        /*064c*/ 	.word	0x00000008
        /*0650*/ 	.short	0x010a
        /*0652*/ 	.byte	0xff
	.zero		1


	//   ....[77]....
        /*0654*/ 	.word	0x0000a800
        /*0658*/ 	.word	0x00000003
        /*065c*/ 	.word	0x00000098
        /*0660*/ 	.short	0x010a
        /*0662*/ 	.byte	0xff
	.zero		1


	//   ....[78]....
        /*0664*/ 	.word	0x0000a880
        /*0668*/ 	.word	0x00000004
        /*066c*/ 	.word	0x00000060
        /*0670*/ 	.short	0x010a
        /*0672*/ 	.byte	0xff
	.zero		1


	//   ....[79]....
        /*0674*/ 	.word	0x0000a900
        /*0678*/ 	.word	0x00000004
        /*067c*/ 	.word	0x00000098
        /*0680*/ 	.short	0x010a
        /*0682*/ 	.byte	0xff
	.zero		1


	//   ....[80]....
        /*0684*/ 	.word	0x0000a980
        /*0688*/ 	.word	0x00000004
        /*068c*/ 	.word	0x00000060
        /*0690*/ 	.short	0x010a
        /*0692*/ 	.byte	0xff
	.zero		1


	//   ....[81]....
        /*0694*/ 	.word	0x0000aa00
        /*0698*/ 	.word	0x00000004
        /*069c*/ 	.word	0x00000098
        /*06a0*/ 	.short	0x010a
        /*06a2*/ 	.byte	0xff
	.zero		1


	//   ....[82]....
        /*06a4*/ 	.word	0x0000aa70
        /*06a8*/ 	.word	0x00000004
        /*06ac*/ 	.word	0x00000098
        /*06b0*/ 	.short	0x010a
        /*06b2*/ 	.byte	0xff
	.zero		1


	//   ....[83]....
        /*06b4*/ 	.word	0x0000aae0
        /*06b8*/ 	.word	0x000000ff
        /*06bc*/ 	.word	0x00000080
        /*06c0*/ 	.short	0x010a
        /*06c2*/ 	.byte	0x07
	.zero		1


	//   ....[84]....
        /*06c4*/ 	.word	0x0000ab50
        /*06c8*/ 	.word	0x000000ff
        /*06cc*/ 	.word	0x000000a8
        /*06d0*/ 	.short	0x010a
        /*06d2*/ 	.byte	0x07
	.zero		1


	//   ....[85]....
        /*06d4*/ 	.word	0x0000abc0
        /*06d8*/ 	.word	0x000000ff
        /*06dc*/ 	.word	0x000000a8
        /*06e0*/ 	.short	0x010a
        /*06e2*/ 	.byte	0x07
	.zero		1


	//----- nvinfo : EIATTR_NUM_MBARRIERS
	.align		4
.L_58:
        /*06e4*/ 	.byte	0x03, 0x38
        /*06e6*/ 	.short	0x0016


	//----- nvinfo : EIATTR_EXIT_INSTR_OFFSETS
	.align		4
        /*06e8*/ 	.byte	0x04, 0x1c
        /*06ea*/ 	.short	(.L_60 - .L_59)


	//   ....[0]....
.L_59:
        /*06ec*/ 	.word	0x000084e0


	//   ....[1]....
        /*06f0*/ 	.word	0x00009f30


	//----- nvinfo : EIATTR_INDIRECT_BRANCH_TARGETS
	.align		4
.L_60:
        /*06f4*/ 	.byte	0x04, 0x34
        /*06f6*/ 	.short	(.L_62 - .L_61)


	//   ....[0]....
.L_61:
        /*06f8*/ 	.word	.L_x_114@srel
        /*06fc*/ 	.short	0x0
        /*06fe*/ 	.short	0x0
        /*0700*/ 	.word	0x3
        /*0704*/ 	.word	.L_x_115@srel
        /*0708*/ 	.word	.L_x_116@srel
        /*070c*/ 	.word	.L_x_5@srel


	//   ....[1]....
        /*0710*/ 	.word	.L_x_118@srel
        /*0714*/ 	.short	0x0
        /*0716*/ 	.short	0x0
        /*0718*/ 	.word	0x3
        /*071c*/ 	.word	.L_x_119@srel
        /*0720*/ 	.word	.L_x_120@srel
        /*0724*/ 	.word	.L_x_5@srel


	//   ....[2]....
        /*0728*/ 	.word	.L_x_122@srel
        /*072c*/ 	.short	0x0
        /*072e*/ 	.short	0x0
        /*0730*/ 	.word	0x3
        /*0734*/ 	.word	.L_x_123@srel
        /*0738*/ 	.word	.L_x_124@srel
        /*073c*/ 	.word	.L_x_5@srel


	//----- nvinfo : EIATTR_REQNTID
	.align		4
.L_62:
        /*0740*/ 	.byte	0x04, 0x10
        /*0742*/ 	.short	(.L_64 - .L_63)
.L_63:
        /*0744*/ 	.word	0x00000200
        /*0748*/ 	.word	0x00000001
        /*074c*/ 	.word	0x00000001


	//----- nvinfo : EIATTR_CRS_STACK_SIZE
	.align		4
.L_64:
        /*0750*/ 	.byte	0x04, 0x1e
        /*0752*/ 	.short	(.L_66 - .L_65)
.L_65:
        /*0754*/ 	.word	0x00000000


	//----- nvinfo : EIATTR_CBANK_PARAM_SIZE
	.align		4
.L_66:
        /*0758*/ 	.byte	0x03, 0x19
        /*075a*/ 	.short	0x02ac


	//----- nvinfo : EIATTR_PARAM_CBANK
	.align		4
        /*075c*/ 	.byte	0x04, 0x0a
        /*075e*/ 	.short	(.L_68 - .L_67)
	.align		4
.L_67:
        /*0760*/ 	.word	index@(.nv.constant0.kernel_cutlass_kernel_flash_attncuteflash_fwd_sm100FlashAttentionForwardSm100_object_at__tensor0000o12811101213_tensor0000o12811101213_tensor0000o12810111213_tensor0000o12811101213_tensor_0)
        /*0764*/ 	.short	0x0380
        /*0766*/ 	.short	0x02ac


	//----- nvinfo : EIATTR_SW_WAR
	.align		4
.L_68:
        /*0768*/ 	.byte	0x04, 0x36
        /*076a*/ 	.short	(.L_70 - .L_69)
.L_69:
        /*076c*/ 	.word	0x00000008
.L_70:


//--------------------- .nv.compat                --------------------------
	.section	.nv.compat,"",@"SHT_CUDA_COMPAT_INFO"
	.align	4
        /*0000*/ 	.byte	0x02, 0x02, 0x02, 0x00, 0x02, 0x05, 0x05, 0x00, 0x02, 0x03, 0x01, 0x00, 0x02, 0x06, 0x01, 0x00


//--------------------- .nv.callgraph             --------------------------
	.section	.nv.callgraph,"",@"SHT_CUDA_CALLGRAPH"
	.align	4
	.sectionentsize	8
	.align		4
        /*0000*/ 	.word	0x00000000
	.align		4
        /*0004*/ 	.word	0xffffffff
	.align		4
        /*0008*/ 	.word	0x00000000
	.align		4
        /*000c*/ 	.word	0xfffffffe
	.align		4
        /*0010*/ 	.word	0x00000000
	.align		4
        /*0014*/ 	.word	0xfffffffd
	.align		4
        /*0018*/ 	.word	0x00000000
	.align		4
        /*001c*/ 	.word	0xfffffffc


//--------------------- .nv.constant2.kernel_cutlass_kernel_flash_attncuteflash_fwd_sm100FlashAttentionForwardSm100_object_at__tensor0000o12811101213_tensor0000o12811101213_tensor0000o12810111213_tensor0000o12811101213_tensor_0 --------------------------
	.section	.nv.constant2.kernel_cutlass_kernel_flash_attncuteflash_fwd_sm100FlashAttentionForwardSm100_object_at__tensor0000o12811101213_tensor0000o12811101213_tensor0000o12810111213_tensor0000o12811101213_tensor_0,"a",@progbits
	.sectionflags	@""
	.align	4
.nv.constant2.kernel_cutlass_kernel_flash_attncuteflash_fwd_sm100FlashAttentionForwardSm100_object_at__tensor0000o12811101213_tensor0000o12811101213_tensor0000o12810111213_tensor0000o12811101213_tensor_0:
        /*0000*/ 	.byte	0x70, 0x05, 0x00, 0x00, 0x40, 0x05, 0x00, 0x00, 0xb0, 0x3a, 0x00, 0x00, 0x50, 0x06, 0x00, 0x00
        /*0010*/ 	.byte	0x20, 0x06, 0x00, 0x00, 0xb0, 0x3a, 0x00, 0x00, 0x70, 0x0c, 0x00, 0x00, 0x30, 0x07, 0x00, 0x00
        /*0020*/ 	.byte	0xb0, 0x3a, 0x00, 0x00


//--------------------- .text.kernel_cutlass_kernel_flash_attncuteflash_fwd_sm100FlashAttentionForwardSm100_object_at__tensor0000o12811101213_tensor0000o12811101213_tensor0000o12810111213_tensor0000o12811101213_tensor_0 --------------------------
	.section	.text.kernel_cutlass_kernel_flash_attncuteflash_fwd_sm100FlashAttentionForwardSm100_object_at__tensor0000o12811101213_tensor0000o12811101213_tensor0000o12810111213_tensor0000o12811101213_tensor_0,"ax",@progbits
	.align	128
        .global         kernel_cutlass_kernel_flash_attncuteflash_fwd_sm100FlashAttentionForwardSm100_object_at__tensor0000o12811101213_tensor0000o12811101213_tensor0000o12810111213_tensor0000o12811101213_tensor_0
        .type           kernel_cutlass_kernel_flash_attncuteflash_fwd_sm100FlashAttentionForwardSm100_object_at__tensor0000o12811101213_tensor0000o12811101213_tensor0000o12810111213_tensor0000o12811101213_tensor_0,@function
        .size           kernel_cutlass_kernel_flash_attncuteflash_fwd_sm100FlashAttentionForwardSm100_object_at__tensor0000o12811101213_tensor0000o12811101213_tensor0000o12810111213_tensor0000o12811101213_tensor_0,(.L_x_128 - kernel_cutlass_kernel_flash_attncuteflash_fwd_sm100FlashAttentionForwardSm100_object_at__tensor0000o12811101213_tensor0000o12811101213_tensor0000o12810111213_tensor0000o12811101213_tensor_0)
        .other          kernel_cutlass_kernel_flash_attncuteflash_fwd_sm100FlashAttentionForwardSm100_object_at__tensor0000o12811101213_tensor0000o12811101213_tensor0000o12810111213_tensor0000o12811101213_tensor_0,@"STO_CUDA_ENTRY STV_DEFAULT"
kernel_cutlass_kernel_flash_attncuteflash_fwd_sm100FlashAttentionForwardSm100_object_at__tensor0000o12811101213_tensor0000o12811101213_tensor0000o12810111213_tensor0000o12811101213_tensor_0:
.text.kernel_cutlass_kernel_flash_attncuteflash_fwd_sm100FlashAttentionForwardSm100_object_at__tensor0000o12811101213_tensor0000o12811101213_tensor0000o12810111213_tensor0000o12811101213_tensor_0:
[----:B------:R-:W1:Y:S01]  /*0000*/  LDC R1, c[0x0][0x37c] ;  /* 0x0000df00ff017b82 */ /* 0x000e620000000800 */
[----:B------:R-:W2:Y:S07]  /*0010*/  S2R R0, SR_TID.X ;  /* 0x0000000000007919 */ /* 0x000eae0000002100 */
[----:B------:R-:W3:Y:S01]  /*0020*/  S2UR UR76, SR_CTAID.X ;  /* 0x00000000004c79c3 */ /* 0x000ee20000002500 */
[----:B--2---:R-:W-:-:S04]  /*0030*/  SHF.R.U32.HI R0, RZ, 0x5, R0 ;  /* 0x00000005ff007819 */ /* 0x004fc80000011600 */
[----:B------:R-:W-:-:S13]  /*0040*/  R2UR UR4, R0 ;  /* 0x00000000000472ca */ /* 0x000fda00000e0000 */
[----:B------:R-:W-:Y:S01]  /*0050*/  UISETP.NE.AND UP0, UPT, UR4, URZ, UPT ;  /* 0x000000ff0400728c */ /* 0x000fe2000bf05270 */
[----:B------:R-:W-:-:S08]  /*0060*/  IMAD.U32 R2, RZ, RZ, UR4 ;  /* 0x00000004ff027e24 */ /* 0x000fd0000f8e00ff */
[----:B-1-3--:R-:W-:Y:S05]  /*0070*/  BRA.U UP0, `(.L_x_0) ;  /* 0x0000000100f07547 */ /* 0x00afea000b800000 */
[----:B------:R-:W1:Y:S01]  /*0080*/  S2UR UR6, SR_CgaCtaId ;  /* 0x00000000000679c3 */ /* 0x000e620000008800 */
[----:B------:R-:W2:Y:S01]  /*0090*/  LDCU.64 UR4, c[0x0][0x348] ;  /* 0x00006900ff0477ac */ /* 0x000ea20008000a00 */
[----:B------:R-:W-:Y:S01]  /*00a0*/  UMOV UR7, 0x400 ;  /* 0x0000040000077882 */ /* 0x000fe20000000000 */
[----:B------:R-:W-:Y:S01]  /*00b0*/  UMOV UR9, 0x1 ;  /* 0x0000000100097882 */ /* 0x000fe20000000000 */
[----:B------:R-:W-:Y:S01]  /*00c0*/  UMOV UR22, 0x100 ;  /* 0x0000010000167882 */ /* 0x000fe20000000000 */
[----:B------:R-:W-:Y:S01]  /*00d0*/  UMOV UR20, 0x4 ;  /* 0x0000000400147882 */ /* 0x000fe20000000000 */
[----:B------:R-:W-:-:S04]  /*00e0*/  UIADD3 UR22, UPT, UPT, -UR22, 0x100000, URZ ;  /* 0x0010000016167890 */ /* 0x000fc8000fffe1ff */
[----:B------:R-:W-:Y:S02]  /*00f0*/  USHF.L.U32 UR23, UR22, 0xb, URZ ;  /* 0x0000000b16177899 */ /* 0x000fe400080006ff */
[----:B------:R-:W-:Y:S01]  /*0100*/  USHF.L.U32 UR22, UR22, 0x1, URZ ;  /* 0x0000000116167899 */ /* 0x000fe200080006ff */
[----:B------:R-:W-:Y:S01]  /*0110*/  UMOV UR16, 0x80 ;  /* 0x0000008000107882 */ /* 0x000fe20000000000 */
[----:B------:R-:W-:-:S04]  /*0120*/  UIADD3 UR20, UPT, UPT, -UR20, 0x100000, URZ ;  /* 0x0010000014147890 */ /* 0x000fc8000fffe1ff */
[----:B------:R-:W-:Y:S02]  /*0130*/  USHF.L.U32 UR21, UR20, 0xb, URZ ;  /* 0x0000000b14157899 */ /* 0x000fe400080006ff */
[----:B------:R-:W-:Y:S01]  /*0140*/  USHF.L.U32 UR20, UR20, 0x1, URZ ;  /* 0x0000000114147899 */ /* 0x000fe200080006ff */
[----:B------:R-:W-:Y:S01]  /*0150*/  UMOV UR18, 0x20 ;  /* 0x0000002000127882 */ /* 0x000fe20000000000 */
[----:B------:R-:W-:-:S04]  /*0160*/  UIADD3 UR16, UPT, UPT, -UR16, 0x100000, URZ ;  /* 0x0010000010107890 */ /* 0x000fc8000fffe1ff */
[----:B------:R-:W-:Y:S02]  /*0170*/  USHF.L.U32 UR17, UR16, 0xb, URZ ;  /* 0x0000000b10117899 */ /* 0x000fe400080006ff */
[----:B------:R-:W-:Y:S02]  /*0180*/  USHF.L.U32 UR16, UR16, 0x1, URZ ;  /* 0x0000000110107899 */ /* 0x000fe400080006ff */
[----:B------:R-:W-:-:S04]  /*0190*/  UIADD3 UR18, UPT, UPT, -UR18, 0x100000, URZ ;  /* 0x0010000012127890 */ /* 0x000fc8000fffe1ff */
[----:B------:R-:W-:Y:S02]  /*01a0*/  USHF.L.U32 UR19, UR18, 0xb, URZ ;  /* 0x0000000b12137899 */ /* 0x000fe400080006ff */
[----:B------:R-:W-:Y:S02]  /*01b0*/  USHF.L.U32 UR18, UR18, 0x1, URZ ;  /* 0x0000000112127899 */ /* 0x000fe400080006ff */
[----:B--2---:R-:W-:Y:S02]  /*01c0*/  UIADD3 UR14, UP3, UPT, UR4, 0x80, URZ ;  /* 0x00000080040e7890 */ /* 0x004fe4000ff7e0ff */
[----:B------:R-:W-:Y:S02]  /*01d0*/  UIADD3 UR12, UP2, UPT, UR4, 0x100, URZ ;  /* 0x00000100040c7890 */ /* 0x000fe4000ff5e0ff */
[----:B------:R-:W-:Y:S02]  /*01e0*/  UIADD3 UR10, UP1, UPT, UR4, 0x180, URZ ;  /* 0x00000180040a7890 */ /* 0x000fe4000ff3e0ff */
[----:B------:R-:W-:-:S02]  /*01f0*/  UIADD3 UR8, UP0, UPT, UR4, 0x200, URZ ;  /* 0x0000020004087890 */ /* 0x000fc4000ff1e0ff */
[----:B-1----:R-:W-:Y:S02]  /*0200*/  ULEA UR4, UR6, UR7, 0x18 ;  /* 0x0000000706047291 */ /* 0x002fe4000f8ec0ff */
[----:B------:R-:W-:-:S04]  /*0210*/  UIADD3 UR6, UPT, UPT, -UR9, 0x100000, URZ ;  /* 0x0010000009067890 */ /* 0x000fc8000fffe1ff */
[----:B------:R-:W-:Y:S02]  /*0220*/  USHF.L.U32 UR7, UR6, 0xb, URZ ;  /* 0x0000000b06077899 */ /* 0x000fe400080006ff */
[----:B------:R-:W-:Y:S02]  /*0230*/  USHF.L.U32 UR6, UR6, 0x1, URZ ;  /* 0x0000000106067899 */ /* 0x000fe400080006ff */
[----:B------:R-:W-:Y:S02]  /*0240*/  UIADD3.X UR15, UPT, UPT, URZ, UR5, URZ, UP3, !UPT ;  /* 0x00000005ff0f7290 */ /* 0x000fe40009ffe4ff */
[----:B------:R-:W-:Y:S02]  /*0250*/  UIADD3.X UR13, UPT, UPT, URZ, UR5, URZ, UP2, !UPT ;  /* 0x00000005ff0d7290 */ /* 0x000fe400097fe4ff */
[----:B------:R-:W-:Y:S02]  /*0260*/  UIADD3.X UR11, UPT, UPT, URZ, UR5, URZ, UP1, !UPT ;  /* 0x00000005ff0b7290 */ /* 0x000fe40008ffe4ff */
[----:B------:R-:W-:-:S03]  /*0270*/  UIADD3.X UR9, UPT, UPT, URZ, UR5, URZ, UP0, !UPT ;  /* 0x00000005ff097290 */ /* 0x000fc600087fe4ff */
[----:B------:R1:W-:Y:S02]  /*0280*/  UTMACCTL.PF [UR14] ;  /* 0x000000000e0079b9 */ /* 0x0003e40008040000 */
[----:B------:R1:W-:Y:S02]  /*0290*/  UTMACCTL.PF [UR12] ;  /* 0x000000000c0079b9 */ /* 0x0003e40008040000 */
[----:B------:R1:W-:Y:S02]  /*02a0*/  UTMACCTL.PF [UR10] ;  /* 0x000000000a0079b9 */ /* 0x0003e40008040000 */
[----:B------:R1:W-:Y:S01]  /*02b0*/  UTMACCTL.PF [UR8] ;  /* 0x00000000080079b9 */ /* 0x0003e20008040000 */
[----:B------:R-:W2:Y:S02]  /*02c0*/  FENCE.VIEW.ASYNC.S ;  /* 0x00000000000073c6 */ /* 0x000ea40000000000 */
[----:B--2---:R1:W2:Y:S01]  /*02d0*/  SYNCS.EXCH.64 URZ, [UR4], UR6 ;  /* 0x0000000604ff75b2 */ /* 0x0042a20008000100 */
[----:B------:R1:W3:Y:S01]  /*02e0*/  SYNCS.EXCH.64 URZ, [UR4+0x8], UR6 ;  /* 0x0000080604ff75b2 */ /* 0x0002e20008000100 */
[----:B------:R1:W4:Y:S01]  /*02f0*/  SYNCS.EXCH.64 URZ, [UR4+0x10], UR6 ;  /* 0x0000100604ff75b2 */ /* 0x0003220008000100 */
[----:B------:R1:W5:Y:S01]  /*0300*/  SYNCS.EXCH.64 URZ, [UR4+0x18], UR6 ;  /* 0x0000180604ff75b2 */ /* 0x0003620008000100 */
[----:B------:R1:W1:Y:S01]  /*0310*/  SYNCS.EXCH.64 URZ, [UR4+0x20], UR6 ;  /* 0x0000200604ff75b2 */ /* 0x0002620008000100 */
        /* <DEDUP_REMOVED lines=17> */
[----:B------:R-:W-:Y:S01]  /*0430*/  NOP ;  /* 0x0000000000007918 */ /* 0x000fe20000000000 */
.L_x_0:
[----:B-1----:R-:W-:Y:S01]  /*0440*/  R2UR UR4, R0 ;  /* 0x00000000000472ca */ /* 0x002fe200000e0000 */
[----:B------:R-:W-:-:S12]  /*0450*/  NOP ;  /* 0x0000000000007918 */ /* 0x000fd80000000000 */
[----:B------:R-:W-:Y:S01]  /*0460*/  UISETP.GT.AND UP0, UPT, UR4, 0xb, UPT ;  /* 0x0000000b0400788c */ /* 0x000fe2000bf04270 */
[----:B--2345:R-:W-:Y:S08]  /*0470*/  BAR.SYNC.DEFER_BLOCKING 0x0 ;  /* 0x0000000000007b1d */ /* 0x03cff00000010000 */
[----:B------:R-:W-:Y:S05]  /*0480*/  BRA.U UP0, `(.L_x_1) ;  /* 0x00000001007c7547 */ /* 0x000fea000b800000 */
[----:B------:R-:W-:-:S13]  /*0490*/  R2UR UR4, R0 ;  /* 0x00000000000472ca */ /* 0x000fda00000e0000 */
[----:B------:R-:W-:-:S09]  /*04a0*/  UISETP.GT.AND UP0, UPT, UR4, 0x5, UPT ;  /* 0x000000050400788c */ /* 0x000fd2000bf04270 */
[----:B------:R-:W-:Y:S05]  /*04b0*/  BRA.U UP0, `(.L_x_2) ;  /* 0x0000000100387547 */ /* 0x000fea000b800000 */
[----:B------:R-:W-:Y:S01]  /*04c0*/  R2UR UR4, R0 ;  /* 0x00000000000472ca */ /* 0x000fe200000e0000 */
[----:B------:R-:W-:-:S12]  /*04d0*/  IMAD.MOV.U32 R4, RZ, RZ, -0x4 ;  /* 0xfffffffcff047424 */ /* 0x000fd800078e00ff */
[----:B------:R-:W-:-:S05]  /*04e0*/  IMAD.U32 R3, RZ, RZ, UR4 ;  /* 0x00000004ff037e24 */ /* 0x000fca000f8e00ff */
[----:B------:R-:W-:-:S05]  /*04f0*/  VIADDMNMX.U32 R3, R4, R3, 0x2, PT ;  /* 0x0000000204037446 */ /* 0x000fca0003800003 */
[----:B------:R-:W-:-:S04]  /*0500*/  IMAD.SHL.U32 R3, R3, 0x4, RZ ;  /* 0x0000000403037824 */ /* 0x000fc800078e00ff */
[----:B------:R-:W1:Y:S02]  /*0510*/  LDC R4, c[0x2][R3] ;  /* 0x0080000003047b82 */ /* 0x000e640000000800 */
[----:B-1----:R-:W-:-:S04]  /*0520*/  SHF.R.S32.HI R5, RZ, 0x1f, R4 ;  /* 0x0000001fff057819 */ /* 0x002fc80000011404 */
.L_x_114:
[----:B------:R-:W-:Y:S05]  /*0530*/  BRX R4 -0x540                                                                                                                                                                                                      (*"BRANCH_TARGETS .L_x_115,.L_x_116,.L_x_5"*) ;  /* 0xfffffff804b07949 */ /* 0x000fea000383ffff */
.L_x_116:
[----:B------:R-:W-:-:S08]  /*0540*/  NOP ;  /* 0x0000000000007918 */ /* 0x000fd00000000000 */
[----:B------:R-:W1:-:S00]  /*0550*/  USETMAXREG.DEALLOC.CTAPOOL 0x30 ;  /* 0x00000030000079c8 */ /* 0x000e4000080e0500 */
[----:B-1----:R-:W-:Y:S05]  /*0560*/  BRA `(.L_x_3) ;  /* 0x0000007c00cc7947 */ /* 0x002fea0003800000 */
.L_x_115:
[----:B------:R-:W-:-:S08]  /*0570*/  NOP ;  /* 0x0000000000007918 */ /* 0x000fd00000000000 */
[----:B------:R-:W1:-:S00]  /*0580*/  USETMAXREG.DEALLOC.CTAPOOL 0x30 ;  /* 0x00000030000079c8 */ /* 0x000e4000080e0500 */
[----:B-1----:R-:W-:Y:S05]  /*0590*/  BRA `(.L_x_3) ;  /* 0x0000007c00c07947 */ /* 0x002fea0003800000 */
.L_x_2:
[----:B------:R-:W-:Y:S01]  /*05a0*/  R2UR UR4, R0 ;  /* 0x00000000000472ca */ /* 0x000fe200000e0000 */
[----:B------:R-:W-:-:S12]  /*05b0*/  IMAD.MOV.U32 R4, RZ, RZ, -0x6 ;  /* 0xfffffffaff047424 */ /* 0x000fd800078e00ff */
[----:B------:R-:W-:-:S05]  /*05c0*/  IMAD.U32 R3, RZ, RZ, UR4 ;  /* 0x00000004ff037e24 */ /* 0x000fca000f8e00ff */
[----:B------:R-:W-:-:S05]  /*05d0*/  VIADDMNMX.U32 R3, R4, R3, 0x2, PT ;  /* 0x0000000204037446 */ /* 0x000fca0003800003 */
[----:B------:R-:W-:-:S04]  /*05e0*/  IMAD.SHL.U32 R3, R3, 0x4, RZ ;  /* 0x0000000403037824 */ /* 0x000fc800078e00ff */
[----:B------:R-:W1:Y:S02]  /*05f0*/  LDC R4, c[0x2][R3+0xc] ;  /* 0x0080030003047b82 */ /* 0x000e640000000800 */
[----:B-1----:R-:W-:-:S04]  /*0600*/  SHF.R.S32.HI R5, RZ, 0x1f, R4 ;  /* 0x0000001fff057819 */ /* 0x002fc80000011404 */
.L_x_118:
[----:B------:R-:W-:Y:S05]  /*0610*/  BRX R4 -0x620                                                                                                                                                                                                      (*"BRANCH_TARGETS .L_x_119,.L_x_120,.L_x_5"*) ;  /* 0xfffffff804787949 */ /* 0x000fea000383ffff */
.L_x_120:
[----:B------:R-:W-:-:S08]  /*0620*/  NOP ;  /* 0x0000000000007918 */ /* 0x000fd00000000000 */
[----:B------:R-:W1:-:S00]  /*0630*/  USETMAXREG.DEALLOC.CTAPOOL 0x30 ;  /* 0x00000030000079c8 */ /* 0x000e4000080e0500 */
[----:B-1----:R-:W-:Y:S05]  /*0640*/  BRA `(.L_x_3) ;  /* 0x0000007c00947947 */ /* 0x002fea0003800000 */
.L_x_119:
[----:B------:R-:W-:-:S08]  /*0650*/  NOP ;  /* 0x0000000000007918 */ /* 0x000fd00000000000 */
[----:B------:R-:W1:-:S00]  /*0660*/  USETMAXREG.DEALLOC.CTAPOOL 0x30 ;  /* 0x00000030000079c8 */ /* 0x000e4000080e0500 */
[----:B-1----:R-:W-:Y:S05]  /*0670*/  BRA `(.L_x_3) ;  /* 0x0000007c00887947 */ /* 0x002fea0003800000 */
.L_x_1:
        /* <DEDUP_REMOVED lines=10> */
.L_x_122:
[----:B------:R-:W-:Y:S05]  /*0720*/  BRX R4 -0x730                                                                                                                                                                                                      (*"BRANCH_TARGETS .L_x_123,.L_x_124,.L_x_5"*) ;  /* 0xfffffff804347949 */ /* 0x000fea000383ffff */
.L_x_124:
[----:B------:R-:W-:-:S08]  /*0730*/  NOP ;  /* 0x0000000000007918 */ /* 0x000fd00000000000 */
[----:B------:R-:W1:-:S00]  /*0740*/  USETMAXREG.DEALLOC.CTAPOOL 0x30 ;  /* 0x00000030000079c8 */ /* 0x000e4000080e0500 */
[----:B------:R-:W2:Y:S01]  /*0750*/  LDCU UR4, c[0x0][0x610] ;  /* 0x0000c200ff0477ac */ /* 0x000ea20008000800 */
[----:B------:R-:W3:Y:S01]  /*0760*/  LDCU.U8 UR8, c[0x0][0x614] ;  /* 0x0000c280ff0877ac */ /* 0x000ee20008000000 */
[----:B------:R-:W4:Y:S01]  /*0770*/  LDCU.U8 UR6, c[0x0][0x615] ;  /* 0x0000c2a0ff0677ac */ /* 0x000f220008000000 */
[----:B------:R-:W5:Y:S01]  /*0780*/  LDCU UR7, c[0x0][0x61c] ;  /* 0x0000c380ff0777ac */ /* 0x000f620008000800 */
[----:B--2---:R-:W-:-:S04]  /*0790*/  UIMAD.WIDE.U32 UR4, UR76, UR4, URZ ;  /* 0x000000044c0472a5 */ /* 0x004fc8000f8e00ff */
[----:B------:R-:W-:-:S04]  /*07a0*/  UIADD3 UR4, UPT, UPT, UR76, -UR5, URZ ;  /* 0x800000054c047290 */ /* 0x000fc8000fffe0ff */
[----:B---3--:R-:W-:Y:S01]  /*07b0*/  USHF.R.U32.HI UR4, URZ, UR8, UR4 ;  /* 0x00000008ff047299 */ /* 0x008fe20008011604 */
[----:B------:R-:W2:Y:S03]  /*07c0*/  LDCU.U8 UR8, c[0x0][0x620] ;  /* 0x0000c400ff0877ac */ /* 0x000ea60008000000 */
[----:B------:R-:W-:-:S04]  /*07d0*/  UIADD3 UR4, UPT, UPT, UR5, UR4, URZ ;  /* 0x0000000405047290 */ /* 0x000fc8000fffe0ff */
[----:B----4-:R-:W-:Y:S01]  /*07e0*/  USHF.R.U32.HI UR11, URZ, UR6, UR4 ;  /* 0x00000006ff0b7299 */ /* 0x010fe20008011604 */
[----:B------:R-:W3:Y:S03]  /*07f0*/  LDCU UR6, c[0x0][0x624] ;  /* 0x0000c480ff0677ac */ /* 0x000ee60008000800 */
[----:B-----5:R-:W-:-:S07]  /*0800*/  UIMAD.WIDE.U32 UR4, UR11, UR7, URZ ;  /* 0x000000070b0472a5 */ /* 0x020fce000f8e00ff */
[----:B------:R-:W-:Y:S02]  /*0810*/  UMOV UR4, UR5 ;  /* 0x0000000500047c82 */ /* 0x000fe40008000000 */
[----:B------:R-:W-:-:S04]  /*0820*/  UIADD3 UR12, UPT, UPT, UR11, -UR4, URZ ;  /* 0x800000040b0c7290 */ /* 0x000fc8000fffe0ff */
[----:B--2---:R-:W-:Y:S02]  /*0830*/  USHF.R.U32.HI UR12, URZ, UR8, UR12 ;  /* 0x00000008ff0c7299 */ /* 0x004fe4000801160c */
[----:B---3--:R-:W-:Y:S02]  /*0840*/  UISETP.GE.AND UP0, UPT, UR76, UR6, UPT ;  /* 0x000000064c00728c */ /* 0x008fe4000bf06270 */
[----:B------:R-:W-:-:S07]  /*0850*/  UIADD3 UR12, UPT, UPT, UR4, UR12, URZ ;  /* 0x0000000c040c7290 */ /* 0x000fce000fffe0ff */
[----:B-1----:R-:W-:Y:S05]  /*0860*/  BRA.U UP0, `(.L_x_5) ;  /* 0x0000003100907547 */ /* 0x002fea000b800000 */
[----:B------:R-:W1:Y:S01]  /*0870*/  S2UR UR13, SR_CgaCtaId ;  /* 0x00000000000d79c3 */ /* 0x000e620000008800 */
[----:B------:R-:W2:Y:S01]  /*0880*/  LDCU.U8 UR4, c[0x0][0x621] ;  /* 0x0000c420ff0477ac */ /* 0x000ea20008000000 */
[----:B------:R-:W-:Y:S01]  /*0890*/  HFMA2 R5, -RZ, RZ, 0, 0 ;  /* 0x00000000ff057431 */ /* 0x000fe200000001ff */
[----:B------:R-:W-:Y:S01]  /*08a0*/  MOV R4, 0x1 ;  /* 0x0000000100047802 */ /* 0x000fe20000000f00 */
[----:B------:R-:W3:Y:S01]  /*08b0*/  LDCU.64 UR6, c[0x0][0x348] ;  /* 0x00006900ff0677ac */ /* 0x000ee20008000a00 */
[----:B------:R-:W4:Y:S01]  /*08c0*/  LDCU UR8, c[0x0][0x60c] ;  /* 0x0000c180ff0877ac */ /* 0x000f220008000800 */
[----:B------:R-:W5:Y:S01]  /*08d0*/  LDCU UR9, c[0x0][0x618] ;  /* 0x0000c300ff0977ac */ /* 0x000f620008000800 */
[----:B------:R-:W-:Y:S01]  /*08e0*/  UMOV UR5, 0x400 ;  /* 0x0000040000057882 */ /* 0x000fe20000000000 */
[----:B------:R-:W-:Y:S02]  /*08f0*/  UIADD3 UR10, UPT, UPT, -UR11, URZ, URZ ;  /* 0x000000ff0b0a7290 */ /* 0x000fe4000fffe1ff */
[----:B--2---:R-:W-:Y:S01]  /*0900*/  USHF.R.U32.HI UR12, URZ, UR4, UR12 ;  /* 0x00000004ff0c7299 */ /* 0x004fe2000801160c */
[----:B------:R-:W2:Y:S01]  /*0910*/  LDCU UR20, c[0x0][0x370] ;  /* 0x00006e00ff1477ac */ /* 0x000ea20008000800 */
[----:B---3--:R-:W-:-:S02]  /*0920*/  UIADD3 UR14, UP0, UPT, UR6, 0x200, URZ ;  /* 0x00000200060e7890 */ /* 0x008fc4000ff1e0ff */
[----:B------:R-:W-:Y:S02]  /*0930*/  UIADD3 UR4, UPT, UPT, -UR12, URZ, URZ ;  /* 0x000000ff0c047290 */ /* 0x000fe4000fffe1ff */
[----:B-1----:R-:W-:Y:S02]  /*0940*/  ULEA UR13, UR13, UR5, 0x18 ;  /* 0x000000050d0d7291 */ /* 0x002fe4000f8ec0ff */
[----:B------:R-:W-:Y:S01]  /*0950*/  UIADD3.X UR15, UPT, UPT, URZ, UR7, URZ, UP0, !UPT ;  /* 0x00000007ff0f7290 */ /* 0x000fe200087fe4ff */
[----:B------:R-:W1:Y:S01]  /*0960*/  LDCU UR23, c[0x0][0x624] ;  /* 0x0000c480ff1777ac */ /* 0x000e620008000800 */
[----:B------:R-:W3:Y:S01]  /*0970*/  LDCU UR25, c[0x0][0x610] ;  /* 0x0000c200ff1977ac */ /* 0x000ee20008000800 */
[----:B------:R-:W1:Y:S01]  /*0980*/  LDCU UR24, c[0x0][0x60c] ;  /* 0x0000c180ff1877ac */ /* 0x000e620008000800 */
[----:B------:R-:W1:Y:S01]  /*0990*/  LDCU.64 UR16, c[0x0][0x618] ;  /* 0x0000c300ff1077ac */ /* 0x000e620008000a00 */
[----:B----4-:R-:W-:Y:S02]  /*09a0*/  UIMAD UR10, UR10, UR8, UR76 ;  /* 0x000000080a0a72a4 */ /* 0x010fe4000f8e024c */
[----:B------:R-:W-:-:S02]  /*09b0*/  UIADD3 UR19, UPT, UPT, UR13, 0x800, URZ ;  /* 0x000008000d137890 */ /* 0x000fc4000fffe0ff */
[----:B------:R-:W-:Y:S02]  /*09c0*/  UIADD3 UR18, UPT, UPT, UR13, 0x4800, URZ ;  /* 0x000048000d127890 */ /* 0x000fe4000fffe0ff */
[----:B-----5:R-:W-:Y:S01]  /*09d0*/  UIMAD UR11, UR4, UR9, UR11 ;  /* 0x00000009040b72a4 */ /* 0x020fe2000f8e020b */
[----:B------:R-:W-:Y:S01]  /*09e0*/  UMOV UR7, UR76 ;  /* 0x0000004c00077c82 */ /* 0x000fe20008000000 */
[----:B------:R-:W-:Y:S01]  /*09f0*/  UMOV UR22, URZ ;  /* 0x000000ff00167c82 */ /* 0x000fe20008000000 */
[----:B--2---:R-:W-:-:S09]  /*0a00*/  UMOV UR21, 0x40 ;  /* 0x0000004000157882 */ /* 0x004fd20000000000 */
.L_x_7:
[----:B------:R-:W-:Y:S01]  /*0a10*/  SHF.L.U32 R6, R5, 0x1f, RZ ;  /* 0x0000001f05067819 */ /* 0x000fe200000006ff */
[----:B------:R-:W-:Y:S02]  /*0a20*/  UIADD3 UR7, UPT, UPT, UR20, UR7, URZ ;  /* 0x0000000714077290 */ /* 0x000fe4000fffe0ff */
[----:B------:R-:W-:Y:S01]  /*0a30*/  USHF.L.U32 UR10, UR10, 0x7, URZ ;  /* 0x000000070a0a7899 */ /* 0x000fe200080006ff */
[----:B--2---:R-:W2:Y:S01]  /*0a40*/  SYNCS.PHASECHK.TRANS64.TRYWAIT P0, [UR13+0xa0], R6 ;  /* 0x0000a006ff0075a7 */ /* 0x004ea2000800110d */
[----:B---3--:R-:W-:Y:S01]  /*0a50*/  UIMAD.WIDE.U32 UR4, UR7, UR25, URZ ;  /* 0x00000019070472a5 */ /* 0x008fe2000f8e00ff */
[----:B------:R-:W-:Y:S01]  /*0a60*/  UMOV UR8, UR19 ;  /* 0x0000001300087c82 */ /* 0x000fe20008000000 */
[----:B------:R-:W-:-:S05]  /*0a70*/  UMOV UR9, UR22 ;  /* 0x0000001600097c82 */ /* 0x000fca0008000000 */
[----:B------:R-:W-:Y:S02]  /*0a80*/  UMOV UR4, UR5 ;  /* 0x0000000500047c82 */ /* 0x000fe40008000000 */
[----:B------:R-:W-:Y:S01]  /*0a90*/  UIADD3 UR5, UPT, UPT, UR7, -UR4, URZ ;  /* 0x8000000407057290 */ /* 0x000fe2000fffe0ff */
[----:B--2---:R-:W-:Y:S11]  /*0aa0*/  @!P0 BRA `(.L_x_6) ;  /* 0x0000009400248947 */ /* 0x004ff60003800000 */
.L_x_62:
[----:B------:R-:W3:Y:S01]  /*0ab0*/  LDCU.U8 UR6, c[0x0][0x614] ;  /* 0x0000c280ff0677ac */ /* 0x000ee20008000000 */
[----:B------:R4:W-:Y:S01]  /*0ac0*/  UTMASTG.4D [UR8], [UR14], desc[URZ] ;  /* 0x0000ff080e0073b5 */ /* 0x0009e20008019000 */
[----:B------:R-:W-:Y:S01]  /*0ad0*/  LOP3.LUT R5, R5, 0x1, RZ, 0x3c, !PT ;  /* 0x0000000105057812 */ /* 0x000fe200078e3cff */
[----:B------:R-:W5:Y:S01]  /*0ae0*/  LDCU.U8 UR26, c[0x0][0x620] ;  /* 0x0000c400ff1a77ac */ /* 0x000f620008000000 */
[----:B-1----:R-:W-:Y:S02]  /*0af0*/  UISETP.GE.AND UP0, UPT, UR7, UR23, UPT ;  /* 0x000000170700728c */ /* 0x002fe4000bf06270 */
[----:B---3--:R-:W-:Y:S01]  /*0b00*/  USHF.R.U32.HI UR5, URZ, UR6, UR5 ;  /* 0x00000006ff057299 */ /* 0x008fe20008011605 */
[----:B------:R-:W1:Y:S03]  /*0b10*/  LDCU.U8 UR6, c[0x0][0x615] ;  /* 0x0000c2a0ff0677ac */ /* 0x000e660008000000 */
[----:B------:R-:W-:Y:S01]  /*0b20*/  UIADD3 UR4, UPT, UPT, UR4, UR5, URZ ;  /* 0x0000000504047290 */ /* 0x000fe2000fffe0ff */
[----:B----4-:R-:W-:Y:S01]  /*0b30*/  UMOV UR8, UR18 ;  /* 0x0000001200087c82 */ /* 0x010fe20008000000 */
[----:B------:R-:W-:-:S02]  /*0b40*/  UMOV UR9, UR21 ;  /* 0x0000001500097c82 */ /* 0x000fc40008000000 */
[----:B-1----:R-:W-:Y:S01]  /*0b50*/  USHF.R.U32.HI UR6, URZ, UR6, UR4 ;  /* 0x00000006ff067299 */ /* 0x002fe20008011604 */
[----:B------:R1:W-:Y:S03]  /*0b60*/  UTMASTG.4D [UR8], [UR14], desc[URZ] ;  /* 0x0000ff080e0073b5 */ /* 0x0003e60008019000 */
[----:B------:R-:W-:Y:S01]  /*0b70*/  UIMAD.WIDE.U32 UR4, UR6, UR17, URZ ;  /* 0x00000011060472a5 */ /* 0x000fe2000f8e00ff */
[----:B------:R0:W-:Y:S06]  /*0b80*/  UTMACMDFLUSH ;  /* 0x00000000000079b7 */ /* 0x0001ec0000000000 */
[----:B------:R-:W-:Y:S01]  /*0b90*/  UMOV UR4, UR5 ;  /* 0x0000000500047c82 */ /* 0x000fe20008000000 */
[----:B------:R-:W-:-:S04]  /*0ba0*/  DEPBAR.LE SB0, 0x0 ;  /* 0x000080000000791a */ /* 0x000fc80000000000 */
[----:B-1----:R-:W-:Y:S01]  /*0bb0*/  UIADD3 UR12, UPT, UPT, UR6, -UR4, URZ ;  /* 0x80000004060c7290 */ /* 0x002fe2000fffe0ff */
[----:B------:R4:W-:Y:S03]  /*0bc0*/  SYNCS.ARRIVE.TRANS64.ART0 RZ, [UR13+0xa8], R4 ;  /* 0x0000a804ffff79a7 */ /* 0x0009e6000850000d */
[----:B-----5:R-:W-:Y:S01]  /*0bd0*/  USHF.R.U32.HI UR12, URZ, UR26, UR12 ;  /* 0x0000001aff0c7299 */ /* 0x020fe2000801160c */
[----:B------:R-:W1:Y:S03]  /*0be0*/  LDCU.U8 UR26, c[0x0][0x621] ;  /* 0x0000c420ff1a77ac */ /* 0x000e660008000000 */
[----:B------:R-:W-:Y:S02]  /*0bf0*/  UIADD3 UR12, UPT, UPT, UR4, UR12, URZ ;  /* 0x0000000c040c7290 */ /* 0x000fe4000fffe0ff */
[----:B------:R-:W-:-:S04]  /*0c00*/  UIADD3 UR4, UPT, UPT, -UR6, URZ, URZ ;  /* 0x000000ff06047290 */ /* 0x000fc8000fffe1ff */
[----:B------:R-:W-:Y:S02]  /*0c10*/  UIMAD UR10, UR24, UR4, UR7 ;  /* 0x00000004180a72a4 */ /* 0x000fe4000f8e0207 */
[----:B-1----:R-:W-:-:S04]  /*0c20*/  USHF.R.U32.HI UR12, URZ, UR26, UR12 ;  /* 0x0000001aff0c7299 */ /* 0x002fc8000801160c */
[----:B------:R-:W-:-:S04]  /*0c30*/  UIADD3 UR11, UPT, UPT, -UR12, URZ, URZ ;  /* 0x000000ff0c0b7290 */ /* 0x000fc8000fffe1ff */
[----:B------:R-:W-:Y:S01]  /*0c40*/  UIMAD UR11, UR16, UR11, UR6 ;  /* 0x0000000b100b72a4 */ /* 0x000fe2000f8e0206 */
[----:B----4-:R-:W-:Y:S11]  /*0c50*/  BRA.U !UP0, `(.L_x_7) ;  /* 0xfffffffd086c7547 */ /* 0x010ff6000b83ffff */
[----:B------:R-:W-:Y:S05]  /*0c60*/  BRA `(.L_x_5) ;  /* 0x0000002c00907947 */ /* 0x000fea0003800000 */
.L_x_123:
[----:B------:R-:W-:-:S08]  /*0c70*/  NOP ;  /* 0x0000000000007918 */ /* 0x000fd00000000000 */
[----:B------:R-:W1:-:S00]  /*0c80*/  USETMAXREG.DEALLOC.CTAPOOL 0x30 ;  /* 0x00000030000079c8 */ /* 0x000e4000080e0500 */
[----:B------:R-:W2:Y:S01]  /*0c90*/  S2UR UR9, SR_CgaCtaId ;  /* 0x00000000000979c3 */ /* 0x000ea20000008800 */
[----:B------:R-:W-:Y:S01]  /*0ca0*/  NOP ;  /* 0x0000000000007918 */ /* 0x000fe20000000000 */
[----:B------:R-:W-:Y:S02]  /*0cb0*/  UMOV UR4, 0x40 ;  /* 0x0000004000047882 */ /* 0x000fe40000000000 */
[----:B--2---:R-:W-:-:S09]  /*0cc0*/  ULEA UR4, UR9, UR4, 0x18 ;  /* 0x0000000409047291 */ /* 0x004fd2000f8ec0ff */
[----:B-1----:R-:W1:Y:S01]  /*0cd0*/  LDS.U8 R3, [UR4] ;  /* 0x00000004ff037984 */ /* 0x002e620008000000 */
[----:B------:R-:W-:Y:S02]  /*0ce0*/  UMOV UR4, 0x400 ;  /* 0x0000040000047882 */ /* 0x000fe40000000000 */
[----:B------:R-:W-:Y:S01]  /*0cf0*/  ULEA UR6, UR9, UR4, 0x18 ;  /* 0x0000000409067291 */ /* 0x000fe2000f8ec0ff */
[----:B-1----:R-:W-:-:S13]  /*0d00*/  ISETP.NE.AND P0, PT, R3, RZ, PT ;  /* 0x000000ff0300720c */ /* 0x002fda0003f05270 */
[----:B------:R-:W-:Y:S05]  /*0d10*/  @P0 BRA `(.L_x_8) ;  /* 0x00000000007c0947 */ /* 0x000fea0003800000 */
[----:B------:R-:W-:-:S13]  /*0d20*/  ELECT P0, URZ, PT ;  /* 0x0000000000ff782f */ /* 0x000fda0003800000 */
[----:B------:R-:W-:Y:S05]  /*0d30*/  @!P0 BRA `(.L_x_9) ;  /* 0x0000000000848947 */ /* 0x000fea0003800000 */
[----:B------:R-:W-:Y:S01]  /*0d40*/  UMOV UR4, 0x10 ;  /* 0x0000001000047882 */ /* 0x000fe20000000000 */
[----:B------:R-:W-:-:S04]  /*0d50*/  IMAD.MOV.U32 R4, RZ, RZ, 0xffff ;  /* 0x0000ffffff047424 */ /* 0x000fc800078e00ff */
[----:B------:R-:W-:Y:S04]  /*0d60*/  DEPBAR.LE SB1, 0x36 ;  /* 0x00009d800000791a */ /* 0x000fe80000000000 */
[----:B------:R-:W1:Y:S02]  /*0d70*/  UTCATOMSWS.FIND_AND_SET.ALIGN UP0, UR4, UR4 ;  /* 0x00000004000475e3 */ /* 0x000e640008000800 */
[----:B-1----:R-:W-:Y:S01]  /*0d80*/  PLOP3.LUT P0, PT, PT, PT, UP0, 0x80, 0x8 ;  /* 0x000000000008781c */ /* 0x002fe20003f0f008 */
[----:B------:R-:W-:-:S03]  /*0d90*/  IMAD.U32 R5, RZ, RZ, UR4 ;  /* 0x00000004ff057e24 */ /* 0x000fc6000f8e00ff */
[----:B------:R-:W-:-:S04]  /*0da0*/  SEL R3, RZ, 0xffffffff, !P0 ;  /* 0xffffffffff037807 */ /* 0x000fc80004000000 */
[----:B------:R-:W-:Y:S01]  /*0db0*/  ISETP.NE.AND P0, PT, R3, RZ, PT ;  /* 0x000000ff0300720c */ /* 0x000fe20003f05270 */
[----:B------:R-:W-:-:S12]  /*0dc0*/  IMAD.MOV.U32 R3, RZ, RZ, 0x1 ;  /* 0x00000001ff037424 */ /* 0x000fd800078e00ff */
[----:B------:R-:W-:Y:S05]  /*0dd0*/  @P0 BRA `(.L_x_10) ;  /* 0x0000000000240947 */ /* 0x000fea0003800000 */
.L_x_11:
[----:B------:R-:W-:Y:S05]  /*0de0*/  NANOSLEEP 0x64 ;  /* 0x000000640000795d */ /* 0x000fea0003800000 */
[----:B------:R-:W-:-:S05]  /*0df0*/  UMOV UR4, 0x10 ;  /* 0x0000001000047882 */ /* 0x000fca0000000000 */
[----:B------:R-:W-:Y:S04]  /*0e00*/  DEPBAR.LE SB1, 0x36 ;  /* 0x00009d800000791a */ /* 0x000fe80000000000 */
[----:B------:R-:W1:Y:S02]  /*0e10*/  UTCATOMSWS.FIND_AND_SET.ALIGN UP0, UR4, UR4 ;  /* 0x00000004000475e3 */ /* 0x000e640008000800 */
[----:B-1----:R-:W-:-:S04]  /*0e20*/  PLOP3.LUT P0, PT, PT, PT, UP0, 0x80, 0x8 ;  /* 0x000000000008781c */ /* 0x002fc80003f0f008 */
[----:B------:R-:W-:-:S04]  /*0e30*/  SEL R5, RZ, 0xffffffff, !P0 ;  /* 0xffffffffff057807 */ /* 0x000fc80004000000 */
[----:B------:R-:W-:Y:S01]  /*0e40*/  ISETP.NE.AND P0, PT, R5, RZ, PT ;  /* 0x000000ff0500720c */ /* 0x000fe20003f05270 */
[----:B------:R-:W-:-:S12]  /*0e50*/  IMAD.U32 R5, RZ, RZ, UR4 ;  /* 0x00000004ff057e24 */ /* 0x000fd8000f8e00ff */
[----:B------:R-:W-:Y:S05]  /*0e60*/  @!P0 BRA `(.L_x_11) ;  /* 0xfffffffc00dc8947 */ /* 0x000fea000383ffff */
.L_x_10:
[C---:B------:R-:W-:Y:S01]  /*0e70*/  VIADD R6, R5.reuse, 0x10 ;  /* 0x0000001005067836 */ /* 0x040fe20000000000 */
[----:B------:R-:W-:Y:S01]  /*0e80*/  UMOV UR4, 0x50 ;  /* 0x0000005000047882 */ /* 0x000fe20000000000 */
[----:B------:R-:W-:Y:S01]  /*0e90*/  SHF.L.U32 R4, R4, R5, RZ ;  /* 0x0000000504047219 */ /* 0x000fe200000006ff */
[----:B------:R-:W-:Y:S01]  /*0ea0*/  ULEA UR4, UR9, UR4, 0x18 ;  /* 0x0000000409047291 */ /* 0x000fe2000f8ec0ff */
[----:B------:R-:W-:Y:S01]  /*0eb0*/  IMAD.SHL.U32 R5, R5, 0x20, RZ ;  /* 0x0000002005057824 */ /* 0x000fe200078e00ff */
[----:B------:R-:W-:-:S04]  /*0ec0*/  SHF.L.U32 R3, R3, R6, RZ ;  /* 0x0000000603037219 */ /* 0x000fc800000006ff */
[----:B------:R-:W-:-:S05]  /*0ed0*/  LOP3.LUT R3, R3, R4, RZ, 0xfc, !PT ;  /* 0x0000000403037212 */ /* 0x000fca00078efcff */
[----:B------:R1:W-:Y:S04]  /*0ee0*/  ATOMS.OR RZ, [UR4], R3 ;  /* 0x00000003ffff798c */ /* 0x0003e8000b000004 */
[----:B------:R1:W-:Y:S01]  /*0ef0*/  STS [UR6+0xd8], R5 ;  /* 0x0000d805ff007988 */ /* 0x0003e20008000806 */
[----:B------:R-:W-:Y:S05]  /*0f00*/  BRA `(.L_x_9) ;  /* 0x0000000000107947 */ /* 0x000fea0003800000 */
.L_x_8:
[----:B------:R-:W-:Y:S02]  /*0f10*/  MOV R3, 0xffffffff ;  /* 0xffffffff00037802 */ /* 0x000fe40000000f00 */
[----:B------:R-:W-:-:S03]  /*0f20*/  MOV R4, 0xf50 ;  /* 0x00000f5000047802 */ /* 0x000fc60000000f00 */
[----:B------:R1:W-:Y:S04]  /*0f30*/  STS [UR6+0xd8], R3 ;  /* 0x0000d803ff007988 */ /* 0x0003e80008000806 */
[----:B-1----:R-:W-:Y:S05]  /*0f40*/  CALL.REL.NOINC `($__internal_1_$__cuda_sm10x_tcgen05_guardrail_trap_phase_invalid_during_alloc) ;  /* 0x0000009c003c7944 */ /* 0x002fea0003c00000 */
.L_x_9:
[----:B------:R-:W-:Y:S05]  /*0f50*/  WARPSYNC.ALL ;  /* 0x0000000000007948 */ /* 0x000fea0003800000 */
[----:B------:R-:W-:Y:S01]  /*0f60*/  NOP ;  /* 0x0000000000007918 */ /* 0x000fe20000000000 */
[----:B------:R-:W2:Y:S08]  /*0f70*/  S2UR UR21, SR_CgaCtaId ;  /* 0x00000000001579c3 */ /* 0x000eb00000008800 */
[----:B------:R-:W-:Y:S06]  /*0f80*/  BAR.SYNC.DEFER_BLOCKING 0x2, 0x120 ;  /* 0x0084800000007b1d */ /* 0x000fec0000010000 */
[----:B------:R-:W-:Y:S01]  /*0f90*/  UMOV UR4, 0x400 ;  /* 0x0000040000047882 */ /* 0x000fe20000000000 */
[----:B------:R-:W3:Y:S01]  /*0fa0*/  LDCU UR8, c[0x0][0x38c] ;  /* 0x00007180ff0877ac */ /* 0x000ee20008000800 */
[----:B------:R-:W4:Y:S01]  /*0fb0*/  LDCU UR10, c[0x0][0x624] ;  /* 0x0000c480ff0a77ac */ /* 0x000f220008000800 */
[----:B--2---:R-:W-:-:S02]  /*0fc0*/  ULEA UR21, UR21, UR4, 0x18 ;  /* 0x0000000415157291 */ /* 0x004fc4000f8ec0ff */
[----:B---3--:R-:W-:Y:S02]  /*0fd0*/  UIADD3 UR7, UPT, UPT, UR8, -0x1, URZ ;  /* 0xffffffff08077890 */ /* 0x008fe4000fffe0ff */
[----:B------:R-:W-:Y:S02]  /*0fe0*/  UIADD3 UR4, UPT, UPT, UR21, 0x8800, URZ ;  /* 0x0000880015047890 */ /* 0x000fe4000fffe0ff */
[----:B------:R-:W-:Y:S02]  /*0ff0*/  USHF.R.S32.HI UR5, URZ, 0x1f, UR7 ;  /* 0x0000001fff057899 */ /* 0x000fe40008011407 */
[----:B------:R-:W-:Y:S01]  /*1000*/  USHF.R.U32.HI UR4, URZ, 0x4, UR4 ;  /* 0x00000004ff047899 */ /* 0x000fe20008011604 */
[----:B------:R-:W2:Y:S01]  /*1010*/  LDS R4, [UR21+0xd8] ;  /* 0x0000d815ff047984 */ /* 0x000ea20008000800 */
[----:B------:R-:W-:Y:S02]  /*1020*/  UISETP.GT.AND UP0, UPT, UR8, URZ, UPT ;  /* 0x000000ff0800728c */ /* 0x000fe4000bf04270 */
[----:B------:R-:W-:-:S02]  /*1030*/  ULOP3.LUT UR4, UR4, 0x3fc0, URZ, 0xc0, !UPT ;  /* 0x00003fc004047892 */ /* 0x000fc4000f8ec0ff */
[----:B------:R-:W-:Y:S02]  /*1040*/  ULEA.HI UR5, UR5, UR7, URZ, 0x7 ;  /* 0x0000000705057291 */ /* 0x000fe4000f8f38ff */
[----:B------:R-:W-:Y:S02]  /*1050*/  ULOP3.LUT UR4, UR4, 0x10000, URZ, 0xfc, !UPT ;  /* 0x0001000004047892 */ /* 0x000fe4000f8efcff */
[----:B------:R-:W-:-:S04]  /*1060*/  USHF.R.S32.HI UR40, URZ, 0x7, UR5 ;  /* 0x00000007ff287899 */ /* 0x000fc80008011405 */
[----:B-1----:R-:W-:Y:S01]  /*1070*/  IMAD.U32 R3, RZ, RZ, UR4 ;  /* 0x00000004ff037e24 */ /* 0x002fe2000f8e00ff */
[----:B------:R-:W-:-:S04]  /*1080*/  UIADD3 UR4, UPT, UPT, -UR8, URZ, URZ ;  /* 0x000000ff08047290 */ /* 0x000fc8000fffe1ff */
[----:B------:R-:W-:Y:S01]  /*1090*/  USHF.R.S32.HI UR4, URZ, 0x1f, UR4 ;  /* 0x0000001fff047899 */ /* 0x000fe20008011404 */
[----:B------:R-:W1:Y:S03]  /*10a0*/  SHFL.IDX PT, R3, R3, RZ, 0x1f ;  /* 0x00001fff03037589 */ /* 0x000e6600000e0000 */
[----:B------:R-:W-:-:S04]  /*10b0*/  ULEA.HI UR4, UR4, -UR8, URZ, 0x7 ;  /* 0x8000000804047291 */ /* 0x000fc8000f8f38ff */
[----:B------:R-:W-:-:S04]  /*10c0*/  USHF.R.S32.HI UR4, URZ, 0x7, UR4 ;  /* 0x00000007ff047899 */ /* 0x000fc80008011404 */
[----:B------:R-:W-:Y:S02]  /*10d0*/  @!UP0 ULOP3.LUT UR40, URZ, UR4, URZ, 0x33, !UPT ;  /* 0x00000004ff288292 */ /* 0x000fe4000f8e33ff */
[----:B----4-:R-:W-:Y:S01]  /*10e0*/  UISETP.GE.AND UP0, UPT, UR76, UR10, UPT ;  /* 0x0000000a4c00728c */ /* 0x010fe2000bf06270 */
[----:B--2---:R-:W-:Y:S02]  /*10f0*/  R2UR UR5, R4 ;  /* 0x00000000040572ca */ /* 0x004fe400000e0000 */
[----:B-1----:R-:W-:-:S11]  /*1100*/  R2UR UR38, R3 ;  /* 0x00000000032672ca */ /* 0x002fd600000e0000 */
[----:B------:R-:W-:Y:S01]  /*1110*/  IMAD.U32 R15, RZ, RZ, UR5 ;  /* 0x00000005ff0f7e24 */ /* 0x000fe2000f8e00ff */
[----:B------:R-:W-:Y:S06]  /*1120*/  BRA.U UP0, `(.L_x_12) ;  /* 0x00000015001c7547 */ /* 0x000fec000b800000 */
[----:B------:R-:W1:Y:S01]  /*1130*/  LDCU UR4, c[0x0][0x370] ;  /* 0x00006e00ff0477ac */ /* 0x000e620008000800 */
[----:B------:R-:W-:Y:S02]  /*1140*/  UIADD3 UR36, UPT, UPT, UR38, 0x2, URZ ;  /* 0x0000000226247890 */ /* 0x000fe4000fffe0ff */
[----:B------:R-:W-:Y:S02]  /*1150*/  UIADD3 UR34, UPT, UPT, UR38, 0x4, URZ ;  /* 0x0000000426227890 */ /* 0x000fe4000fffe0ff */
[----:B------:R-:W-:Y:S02]  /*1160*/  UIADD3 UR32, UPT, UPT, UR38, 0x6, URZ ;  /* 0x0000000626207890 */ /* 0x000fe4000fffe0ff */
[----:B------:R-:W-:Y:S02]  /*1170*/  UIADD3 UR30, UPT, UPT, UR38, 0x400, URZ ;  /* 0x00000400261e7890 */ /* 0x000fe4000fffe0ff */
[----:B------:R-:W-:Y:S02]  /*1180*/  UIADD3 UR28, UPT, UPT, UR38, 0x402, URZ ;  /* 0x00000402261c7890 */ /* 0x000fe4000fffe0ff */
[----:B------:R-:W-:-:S02]  /*1190*/  UIADD3 UR26, UPT, UPT, UR38, 0x404, URZ ;  /* 0x00000404261a7890 */ /* 0x000fc4000fffe0ff */
[----:B------:R-:W-:Y:S01]  /*11a0*/  UIADD3 UR24, UPT, UPT, UR38, 0x406, URZ ;  /* 0x0000040626187890 */ /* 0x000fe2000fffe0ff */
[----:B-1----:R-:W-:Y:S01]  /*11b0*/  MOV R14, UR4 ;  /* 0x00000004000e7c02 */ /* 0x002fe20008000f00 */
[----:B------:R-:W-:Y:S01]  /*11c0*/  UIADD3 UR4, UPT, UPT, UR21, 0x60, URZ ;  /* 0x0000006015047890 */ /* 0x000fe2000fffe0ff */
[----:B------:R-:W-:Y:S01]  /*11d0*/  UMOV UR13, URZ ;  /* 0x000000ff000d7c82 */ /* 0x000fe20008000000 */
[----:B------:R-:W-:Y:S01]  /*11e0*/  UMOV UR43, UR76 ;  /* 0x0000004c002b7c82 */ /* 0x000fe20008000000 */
[----:B------:R-:W-:Y:S01]  /*11f0*/  UMOV UR16, URZ ;  /* 0x000000ff00107c82 */ /* 0x000fe20008000000 */
[----:B------:R-:W-:Y:S02]  /*1200*/  UMOV UR23, URZ ;  /* 0x000000ff00177c82 */ /* 0x000fe40008000000 */
[----:B------:R-:W-:Y:S01]  /*1210*/  MOV R3, UR4 ;  /* 0x0000000400037c02 */ /* 0x000fe20008000f00 */
[----:B------:R-:W-:Y:S01]  /*1220*/  UIADD3 UR4, UPT, UPT, UR21, 0x8, URZ ;  /* 0x0000000815047890 */ /* 0x000fe2000fffe0ff */
[----:B------:R-:W-:Y:S01]  /*1230*/  UMOV UR42, URZ ;  /* 0x000000ff002a7c82 */ /* 0x000fe20008000000 */
[----:B------:R-:W-:Y:S01]  /*1240*/  UMOV UR74, 0x0 ;  /* 0x00000000004a7882 */ /* 0x000fe20000000000 */
[----:B------:R-:W-:Y:S01]  /*1250*/  UMOV UR75, 0x8210490 ;  /* 0x08210490004b7882 */ /* 0x000fe20000000000 */
[----:B------:R-:W-:-:S02]  /*1260*/  UMOV UR72, 0x0 ;  /* 0x0000000000487882 */ /* 0x000fc40000000000 */
[----:B------:R-:W-:Y:S01]  /*1270*/  MOV R3, UR4 ;  /* 0x0000000400037c02 */ /* 0x000fe20008000f00 */
[----:B------:R-:W-:Y:S01]  /*1280*/  UMOV UR73, 0x8210490 ;  /* 0x0821049000497882 */ /* 0x000fe20000000000 */
        /* <DEDUP_REMOVED lines=20> */
[----:B------:R-:W-:Y:S01]  /*13d0*/  UIADD3 UR41, UPT, UPT, UR21, 0x60, URZ ;  /* 0x0000006015297890 */ /* 0x000fe2000fffe0ff */
[----:B------:R-:W-:Y:S01]  /*13e0*/  UMOV UR39, 0x40004040 ;  /* 0x4000404000277882 */ /* 0x000fe20000000000 */
[----:B------:R-:W-:Y:S01]  /*13f0*/  UIADD3 UR77, UPT, UPT, UR21, 0x80, URZ ;  /* 0x00000080154d7890 */ /* 0x000fe2000fffe0ff */
        /* <DEDUP_REMOVED lines=14> */
[----:B------:R-:W-:-:S05]  /*14e0*/  UMOV UR45, 0x8200490 ;  /* 0x08200490002d7882 */ /* 0x000fca0000000000 */
.L_x_24:
[----:B---3--:R-:W-:-:S06]  /*14f0*/  USHF.L.U32 UR4, UR42, 0x1f, URZ ;  /* 0x0000001f2a047899 */ /* 0x008fcc00080006ff */
[----:B------:R-:W-:-:S04]  /*1500*/  MOV R3, UR4 ;  /* 0x0000000400037c02 */ /* 0x000fc80008000f00 */
[----:B------:R-:W1:Y:S02]  /*1510*/  SYNCS.PHASECHK.TRANS64.TRYWAIT P0, [UR21], R3 ;  /* 0x00000003ff0075a7 */ /* 0x000e640008001115 */
[----:B-1----:R-:W-:Y:S05]  /*1520*/  @!P0 BRA `(.L_x_13) ;  /* 0x0000008800a08947 */ /* 0x002fea0003800000 */
.L_x_64:
[----:B------:R-:W-:Y:S02]  /*1530*/  USHF.L.U32 UR4, UR13, 0x1f, URZ ;  /* 0x0000001f0d047899 */ /* 0x000fe400080006ff */
[----:B------:R-:W-:-:S04]  /*1540*/  ULEA UR12, UR16, UR21, 0x3 ;  /* 0x00000015100c7291 */ /* 0x000fc8000f8e18ff */
[----:B-1----:R-:W-:-:S05]  /*1550*/  MOV R3, UR4 ;  /* 0x0000000400037c02 */ /* 0x002fca0008000f00 */
[----:B------:R-:W1:Y:S02]  /*1560*/  SYNCS.PHASECHK.TRANS64.TRYWAIT P0, [UR12+0x10], R3 ;  /* 0x00001003ff0075a7 */ /* 0x000e64000800110c */
[----:B-1----:R-:W-:Y:S05]  /*1570*/  @!P0 BRA `(.L_x_14) ;  /* 0x0000008800ac8947 */ /* 0x002fea0003800000 */
.L_x_66:
[----:B------:R-:W-:Y:S01]  /*1580*/  ULEA UR10, UR16, UR21, 0xf ;  /* 0x00000015100a7291 */ /* 0x000fe2000f8e78ff */
[----:B-1----:R-:W-:Y:S01]  /*1590*/  IMAD.MOV.U32 R3, RZ, RZ, RZ ;  /* 0x000000ffff037224 */ /* 0x002fe200078e00ff */
[----:B------:R-:W-:Y:S01]  /*15a0*/  UMOV UR14, 0x0 ;  /* 0x00000000000e7882 */ /* 0x000fe20000000000 */
[----:B------:R-:W-:Y:S01]  /*15b0*/  UMOV UR15, 0x8200490 ;  /* 0x08200490000f7882 */ /* 0x000fe20000000000 */
[----:B------:R-:W-:Y:S02]  /*15c0*/  UIADD3 UR10, UPT, UPT, UR10, 0x10800, URZ ;  /* 0x000108000a0a7890 */ /* 0x000fe4000fffe0ff */
[----:B------:R-:W-:Y:S01]  /*15d0*/  R2UR UR6, R3 ;  /* 0x00000000030672ca */ /* 0x000fe200000e0000 */
[----:B------:R-:W-:Y:S01]  /*15e0*/  UMOV UR11, 0x40004040 ;  /* 0x40004040000b7882 */ /* 0x000fe20000000000 */
[----:B------:R-:W-:Y:S01]  /*15f0*/  USHF.R.U32.HI UR10, URZ, 0x4, UR10 ;  /* 0x00000004ff0a7899 */ /* 0x000fe2000801160a */
[----:B------:R-:W-:Y:S01]  /*1600*/  UMOV UR18, 0x0 ;  /* 0x0000000000127882 */ /* 0x000fe20000000000 */
[----:B------:R-:W-:-:S02]  /*1610*/  UMOV UR19, 0x8200490 ;  /* 0x0820049000137882 */ /* 0x000fc40000000000 */
[----:B------:R-:W-:Y:S01]  /*1620*/  ULOP3.LUT UR10, UR10, 0x3fc0, URZ, 0xc0, !UPT ;  /* 0x00003fc00a0a7892 */ /* 0x000fe2000f8ec0ff */
[----:B------:R-:W-:Y:S01]  /*1630*/  UMOV UR5, 0x40004040 ;  /* 0x4000404000057882 */ /* 0x000fe20000000000 */
[----:B------:R-:W-:Y:S02]  /*1640*/  UMOV UR9, 0x40004040 ;  /* 0x4000404000097882 */ /* 0x000fe40000000000 */
[----:B------:R-:W-:Y:S01]  /*1650*/  ULOP3.LUT UR10, UR10, 0x10000, URZ, 0xfc, !UPT ;  /* 0x000100000a0a7892 */ /* 0x000fe2000f8efcff */
[----:B------:R-:W-:Y:S01]  /*1660*/  UMOV UR7, 0x40004040 ;  /* 0x4000404000077882 */ /* 0x000fe20000000000 */
[----:B------:R-:W-:Y:S02]  /*1670*/  UIADD3 UR17, UPT, UPT, UR21, 0x60, URZ ;  /* 0x0000006015117890 */ /* 0x000fe4000fffe0ff */
[----:B------:R-:W-:Y:S02]  /*1680*/  UIADD3 UR4, UPT, UPT, UR10, 0x2, URZ ;  /* 0x000000020a047890 */ /* 0x000fe4000fffe0ff */
[----:B------:R-:W-:-:S03]  /*1690*/  UIADD3 UR8, UPT, UPT, UR10, 0x4, URZ ;  /* 0x000000040a087890 */ /* 0x000fc6000fffe0ff */
[----:B------:R1:W-:Y:S01]  /*16a0*/  UTCHMMA gdesc[UR38], gdesc[UR10], tmem[UR6], tmem[UR14], idesc[UR15], !UPT ;  /* 0x00ff0e0a260075ea */ /* 0x0003e2000f800006 */
[----:B------:R-:W-:Y:S02]  /*16b0*/  UIADD3 UR12, UPT, UPT, UR12, 0x38, URZ ;  /* 0x000000380c0c7890 */ /* 0x000fe4000fffe0ff */
[----:B------:R-:W-:-:S04]  /*16c0*/  UIADD3 UR16, UPT, UPT, UR16, 0x1, URZ ;  /* 0x0000000110107890 */ /* 0x000fc8000fffe0ff */
[----:B------:R-:W-:-:S04]  /*16d0*/  UISETP.NE.AND UP0, UPT, UR16, 0x5, UPT ;  /* 0x000000051000788c */ /* 0x000fc8000bf05270 */
[----:B------:R-:W-:Y:S02]  /*16e0*/  USEL UR20, URZ, 0x1, UP0 ;  /* 0x00000001ff147887 */ /* 0x000fe40008000000 */
[----:B------:R-:W-:Y:S02]  /*16f0*/  USEL UR16, UR16, URZ, UP0 ;  /* 0x000000ff10107287 */ /* 0x000fe40008000000 */
[----:B------:R-:W-:Y:S02]  /*1700*/  UISETP.GE.AND UP0, UPT, UR40, 0x1, UPT ;  /* 0x000000012800788c */ /* 0x000fe4000bf06270 */
[----:B------:R-:W-:Y:S01]  /*1710*/  ULOP3.LUT UR20, UR13, UR20, URZ, 0x3c, !UPT ;  /* 0x000000140d147292 */ /* 0x000fe2000f8e3cff */
[C---:B-1----:R-:W-:Y:S01]  /*1720*/  R2UR UR15, R3.reuse ;  /* 0x00000000030f72ca */ /* 0x042fe200000e0000 */
[----:B------:R-:W-:Y:S01]  /*1730*/  UIADD3 UR6, UPT, UPT, UR10, 0x6, URZ ;  /* 0x000000060a067890 */ /* 0x000fe2000fffe0ff */
[C---:B------:R-:W-:Y:S02]  /*1740*/  R2UR UR14, R3.reuse ;  /* 0x00000000030e72ca */ /* 0x040fe400000e0000 */
[----:B------:R-:W-:-:S09]  /*1750*/  R2UR UR11, R3 ;  /* 0x00000000030b72ca */ /* 0x000fd200000e0000 */
[----:B------:R1:W-:Y:S02]  /*1760*/  UTCHMMA gdesc[UR36], gdesc[UR4], tmem[UR15], tmem[UR18], idesc[UR19], UPT ;  /* 0x00ff1204240075ea */ /* 0x0003e4000b80000f */
[----:B------:R2:W-:Y:S02]  /*1770*/  UTCHMMA gdesc[UR34], gdesc[UR8], tmem[UR14], tmem[UR18], idesc[UR19], UPT ;  /* 0x00ff1208220075ea */ /* 0x0005e4000b80000e */
[----:B------:R3:W-:Y:S01]  /*1780*/  UTCHMMA gdesc[UR32], gdesc[UR6], tmem[UR11], tmem[UR18], idesc[UR19], UPT ;  /* 0x00ff1206200075ea */ /* 0x0007e2000b80000b */
[----:B-1----:R-:W-:Y:S02]  /*1790*/  UIADD3 UR4, UPT, UPT, UR10, 0x400, URZ ;  /* 0x000004000a047890 */ /* 0x002fe4000fffe0ff */
[----:B--2---:R-:W-:Y:S02]  /*17a0*/  UIADD3 UR8, UPT, UPT, UR10, 0x402, URZ ;  /* 0x000004020a087890 */ /* 0x004fe4000fffe0ff */
[----:B---3--:R-:W-:-:S05]  /*17b0*/  UIADD3 UR6, UPT, UPT, UR10, 0x404, URZ ;  /* 0x000004040a067890 */ /* 0x008fca000fffe0ff */
[----:B------:R1:W-:Y:S02]  /*17c0*/  UTCHMMA gdesc[UR30], gdesc[UR4], tmem[UR15], tmem[UR18], idesc[UR19], UPT ;  /* 0x00ff12041e0075ea */ /* 0x0003e4000b80000f */
[----:B------:R-:W-:Y:S02]  /*17d0*/  UTCHMMA gdesc[UR28], gdesc[UR8], tmem[UR14], tmem[UR18], idesc[UR19], UPT ;  /* 0x00ff12081c0075ea */ /* 0x000fe4000b80000e */
[----:B------:R2:W-:Y:S01]  /*17e0*/  UTCHMMA gdesc[UR26], gdesc[UR6], tmem[UR11], tmem[UR18], idesc[UR19], UPT ;  /* 0x00ff12061a0075ea */ /* 0x0005e2000b80000b */
[----:B-1----:R-:W-:Y:S01]  /*17f0*/  UIADD3 UR4, UPT, UPT, UR10, 0x406, URZ ;  /* 0x000004060a047890 */ /* 0x002fe2000fffe0ff */
[----:B------:R-:W-:Y:S01]  /*1800*/  R2UR UR10, R3 ;  /* 0x00000000030a72ca */ /* 0x000fe200000e0000 */
[----:B--2---:R-:W-:-:S12]  /*1810*/  UMOV UR6, URZ ;  /* 0x000000ff00067c82 */ /* 0x004fd80008000000 */
[----:B------:R1:W-:Y:S01]  /*1820*/  UTCHMMA gdesc[UR24], gdesc[UR4], tmem[UR10], tmem[UR18], idesc[UR19], UPT ;  /* 0x00ff1204180075ea */ /* 0x0003e2000b80000a */
[----:B------:R1:W-:Y:S01]  /*1830*/  UTCBAR [UR17], URZ ;  /* 0x000000ff110073e9 */ /* 0x0003e200080000ff */
[----:B------:R1:W-:Y:S01]  /*1840*/  UTCBAR [UR12], URZ ;  /* 0x000000ff0c0073e9 */ /* 0x0003e200080000ff */
[----:B------:R-:W-:Y:S05]  /*1850*/  BRA.U !UP0, `(.L_x_15) ;  /* 0x0000000908007547 */ /* 0x000fea000b800000 */
[----:B------:R-:W-:Y:S01]  /*1860*/  IMAD.MOV.U32 R10, RZ, RZ, RZ ;  /* 0x000000ffff0a7224 */ /* 0x000fe200078e00ff */
[----:B------:R-:W-:Y:S02]  /*1870*/  CS2R R8, SRZ ;  /* 0x0000000000087805 */ /* 0x000fe4000001ff00 */
[----:B------:R-:W-:Y:S02]  /*1880*/  CS2R R6, SRZ ;  /* 0x0000000000067805 */ /* 0x000fe4000001ff00 */
[----:B------:R-:W-:Y:S01]  /*1890*/  CS2R R4, SRZ ;  /* 0x0000000000047805 */ /* 0x000fe2000001ff00 */
[----:B------:R-:W-:Y:S01]  /*18a0*/  IMAD.MOV.U32 R3, RZ, RZ, RZ ;  /* 0x000000ffff037224 */ /* 0x000fe200078e00ff */
[----:B------:R-:W-:Y:S01]  /*18b0*/  UMOV UR6, URZ ;  /* 0x000000ff00067c82 */ /* 0x000fe20008000000 */
[----:B------:R-:W-:-:S05]  /*18c0*/  UMOV UR22, URZ ;  /* 0x000000ff00167c82 */ /* 0x000fca0008000000 */
.L_x_20:
[----:B-1---5:R-:W-:Y:S02]  /*18d0*/  USHF.L.U32 UR4, UR20, 0x1f, URZ ;  /* 0x0000001f14047899 */ /* 0x022fe400080006ff */
[----:B------:R-:W-:Y:S02]  /*18e0*/  ULEA UR15, UR16, UR21, 0x3 ;  /* 0x00000015100f7291 */ /* 0x000fe4000f8e18ff */
[----:B------:R-:W-:Y:S02]  /*18f0*/  UISETP.NE.U32.AND UP0, UPT, UR6, URZ, UPT ;  /* 0x000000ff0600728c */ /* 0x000fe4000bf05070 */
[----:B------:R-:W-:Y:S05]  /*1900*/  MOV R11, UR4 ;  /* 0x00000004000b7c02 */ /* 0x000fea0008000f00 */
[----:B------:R-:W1:Y:S02]  /*1910*/  SYNCS.PHASECHK.TRANS64.TRYWAIT P0, [UR15+0x10], R11 ;  /* 0x0000100bff0075a7 */ /* 0x000e64000800110f */
[----:B-1----:R-:W-:Y:S05]  /*1920*/  @!P0 BRA `(.L_x_16) ;  /* 0x0000008400e08947 */ /* 0x002fea0003800000 */
.L_x_68:
[----:B------:R-:W-:Y:S01]  /*1930*/  USHF.L.U32 UR9, UR23, 0x1f, URZ ;  /* 0x0000001f17097899 */ /* 0x000fe200080006ff */
[----:B------:R-:W-:Y:S01]  /*1940*/  HFMA2 R12, -RZ, RZ, 0, 3.814697265625e-06 ;  /* 0x00000040ff0c7431 */ /* 0x000fe200000001ff */
[----:B------:R-:W-:Y:S01]  /*1950*/  ULEA UR4, UR16, UR21, 0xf ;  /* 0x0000001510047291 */ /* 0x000fe2000f8e78ff */
[----:B-1----:R-:W-:Y:S03]  /*1960*/  MOV R11, 0x100 ;  /* 0x00000100000b7802 */ /* 0x002fe60000000f00 */
[----:B------:R-:W-:Y:S01]  /*1970*/  MOV R13, UR9 ;  /* 0x00000009000d7c02 */ /* 0x000fe20008000f00 */
[----:B------:R-:W-:Y:S03]  /*1980*/  UIADD3 UR4, UPT, UPT, UR4, 0x10800, URZ ;  /* 0x0001080004047890 */ /* 0x000fe6000fffe0ff */
[----:B------:R-:W1:Y:S01]  /*1990*/  SYNCS.PHASECHK.TRANS64.TRYWAIT P0, [UR21+0x68], R13 ;  /* 0x0000680dff0075a7 */ /* 0x000e620008001115 */
[----:B------:R-:W-:Y:S04]  /*19a0*/  USHF.R.U32.HI UR4, URZ, 0x4, UR4 ;  /* 0x00000004ff047899 */ /* 0x000fe80008011604 */
[----:B------:R-:W-:Y:S04]  /*19b0*/  ULOP3.LUT UR4, UR4, 0x3fc0, URZ, 0xc0, !UPT ;  /* 0x00003fc004047892 */ /* 0x000fe8000f8ec0ff */
[----:B------:R-:W-:Y:S01]  /*19c0*/  ULOP3.LUT UR8, UR4, 0x4000000, URZ, 0xfc, !UPT ;  /* 0x0400000004087892 */ /* 0x000fe2000f8efcff */
[----:B-1----:R-:W-:Y:S11]  /*19d0*/  @!P0 BRA `(.L_x_17) ;  /* 0x0000008400d48947 */ /* 0x002ff60003800000 */
.L_x_70:
[----:B------:R-:W-:Y:S01]  /*19e0*/  R2UR UR12, R12 ;  /* 0x000000000c0c72ca */ /* 0x000fe200000e0000 */
[----:B-1----:R-:W-:Y:S01]  /*19f0*/  IMAD.U32 R13, RZ, RZ, UR9 ;  /* 0x00000009ff0d7e24 */ /* 0x002fe2000f8e00ff */
[----:B------:R-:W-:Y:S01]  /*1a00*/  R2UR UR13, R11 ;  /* 0x000000000b0d72ca */ /* 0x000fe200000e0000 */
[----:B------:R-:W-:Y:S01]  /*1a10*/  IMAD.MOV.U32 R12, RZ, RZ, 0x48 ;  /* 0x00000048ff0c7424 */ /* 0x000fe200078e00ff */
[----:B------:R-:W-:Y:S01]  /*1a20*/  UIADD3 UR4, UPT, UPT, UR8, 0x80, URZ ;  /* 0x0000008008047890 */ /* 0x000fe2000fffe0ff */
[----:B------:R-:W-:Y:S01]  /*1a30*/  IMAD.MOV.U32 R11, RZ, RZ, 0x100 ;  /* 0x00000100ff0b7424 */ /* 0x000fe200078e00ff */
[----:B------:R-:W-:Y:S01]  /*1a40*/  UMOV UR6, UR8 ;  /* 0x0000000800067c82 */ /* 0x000fe20008000000 */
[----:B------:R-:W-:Y:S01]  /*1a50*/  UMOV UR7, 0x40004040 ;  /* 0x4000404000077882 */ /* 0x000fe20000000000 */
[----:B------:R-:W-:Y:S01]  /*1a60*/  R2UR UR11, R12 ;  /* 0x000000000c0b72ca */ /* 0x000fe200000e0000 */
[----:B------:R-:W-:Y:S01]  /*1a70*/  UMOV UR5, 0x40004040 ;  /* 0x4000404000057882 */ /* 0x000fe20000000000 */
[C---:B------:R-:W-:Y:S01]  /*1a80*/  R2UR UR14, R11.reuse ;  /* 0x000000000b0e72ca */ /* 0x040fe200000e0000 */
[----:B------:R-:W-:Y:S04]  /*1a90*/  IMAD.MOV.U32 R12, RZ, RZ, 0x50 ;  /* 0x00000050ff0c7424 */ /* 0x000fe800078e00ff */
[----:B------:R1:W-:Y:S01]  /*1aa0*/  UTCHMMA tmem[UR12], gdesc[UR6], tmem[UR13], tmem[UR74], idesc[UR75], UP0 ;  /* 0x00ff4a060c0079ea */ /* 0x0003e2000800000d */
[----:B------:R-:W-:Y:S01]  /*1ab0*/  R2UR UR10, R12 ;  /* 0x000000000c0a72ca */ /* 0x000fe200000e0000 */
[----:B------:R-:W-:Y:S06]  /*1ac0*/  IMAD.MOV.U32 R12, RZ, RZ, 0x58 ;  /* 0x00000058ff0c7424 */ /* 0x000fec00078e00ff */
[----:B------:R2:W-:Y:S01]  /*1ad0*/  UTCHMMA tmem[UR11], gdesc[UR4], tmem[UR14], tmem[UR72], idesc[UR73], UPT ;  /* 0x00ff48040b0079ea */ /* 0x0005e2000b80000e */
[C---:B-1----:R-:W-:Y:S01]  /*1ae0*/  R2UR UR13, R11.reuse ;  /* 0x000000000b0d72ca */ /* 0x042fe200000e0000 */
[----:B------:R-:W-:Y:S01]  /*1af0*/  UIADD3 UR6, UPT, UPT, UR8, 0x100, URZ ;  /* 0x0000010008067890 */ /* 0x000fe2000fffe0ff */
[----:B------:R-:W-:Y:S01]  /*1b00*/  R2UR UR12, R12 ;  /* 0x000000000c0c72ca */ /* 0x000fe200000e0000 */
[----:B------:R-:W-:Y:S01]  /*1b10*/  IMAD.MOV.U32 R12, RZ, RZ, 0x60 ;  /* 0x00000060ff0c7424 */ /* 0x000fe200078e00ff */
[----:B--2---:R-:W-:Y:S04]  /*1b20*/  UIADD3 UR4, UPT, UPT, UR8, 0x180, URZ ;  /* 0x0000018008047890 */ /* 0x004fe8000fffe0ff */
[----:B------:R-:W-:Y:S01]  /*1b30*/  R2UR UR11, R12 ;  /* 0x000000000c0b72ca */ /* 0x000fe200000e0000 */
[----:B------:R-:W-:Y:S04]  /*1b40*/  IMAD.MOV.U32 R12, RZ, RZ, 0x68 ;  /* 0x00000068ff0c7424 */ /* 0x000fe800078e00ff */
[----:B------:R1:W-:Y:S02]  /*1b50*/  UTCHMMA tmem[UR10], gdesc[UR6], tmem[UR13], tmem[UR70], idesc[UR71], UPT ;  /* 0x00ff46060a0079ea */ /* 0x0003e4000b80000d */
[----:B------:R2:W-:Y:S01]  /*1b60*/  UTCHMMA tmem[UR12], gdesc[UR4], tmem[UR14], tmem[UR68], idesc[UR69], UPT ;  /* 0x00ff44040c0079ea */ /* 0x0005e2000b80000e */
[----:B-1----:R-:W-:Y:S01]  /*1b70*/  R2UR UR10, R12 ;  /* 0x000000000c0a72ca */ /* 0x002fe200000e0000 */
[----:B------:R-:W-:Y:S01]  /*1b80*/  UIADD3 UR6, UPT, UPT, UR8, 0x200, URZ ;  /* 0x0000020008067890 */ /* 0x000fe2000fffe0ff */
[----:B--2---:R-:W-:Y:S01]  /*1b90*/  R2UR UR12, R11 ;  /* 0x000000000b0c72ca */ /* 0x004fe200000e0000 */
[----:B------:R-:W-:Y:S07]  /*1ba0*/  UIADD3 UR4, UPT, UPT, UR8, 0x280, URZ ;  /* 0x0000028008047890 */ /* 0x000fee000fffe0ff */
[----:B------:R1:W-:Y:S05]  /*1bb0*/  UTCHMMA tmem[UR11], gdesc[UR6], tmem[UR13], tmem[UR66], idesc[UR67], UPT ;  /* 0x00ff42060b0079ea */ /* 0x0003ea000b80000d */
[----:B------:R1:W-:Y:S01]  /*1bc0*/  UTCHMMA tmem[UR10], gdesc[UR4], tmem[UR12], tmem[UR64], idesc[UR65], UPT ;  /* 0x00ff40040a0079ea */ /* 0x0003e2000b80000c */
[----:B------:R-:W2:Y:S02]  /*1bd0*/  SYNCS.PHASECHK.TRANS64.TRYWAIT P0, [UR21+0x70], R13 ;  /* 0x0000700dff0075a7 */ /* 0x000ea40008001115 */
[----:B-12---:R-:W-:Y:S05]  /*1be0*/  @!P0 BRA `(.L_x_18) ;  /* 0x0000008400708947 */ /* 0x006fea0003800000 */
.L_x_72:
[----:B------:R-:W-:Y:S01]  /*1bf0*/  UIADD3 UR6, UPT, UPT, UR8, 0x300, URZ ;  /* 0x0000030008067890 */ /* 0x000fe2000fffe0ff */
[----:B------:R-:W-:Y:S01]  /*1c00*/  IMAD.MOV.U32 R12, RZ, RZ, 0x70 ;  /* 0x00000070ff0c7424 */ /* 0x000fe200078e00ff */
[----:B------:R-:W-:Y:S01]  /*1c10*/  UIADD3 UR9, UPT, UPT, UR16, 0x1, URZ ;  /* 0x0000000110097890 */ /* 0x000fe2000fffe0ff */
[----:B-1----:R-:W-:Y:S01]  /*1c20*/  IMAD.MOV.U32 R11, RZ, RZ, 0x100 ;  /* 0x00000100ff0b7424 */ /* 0x002fe200078e00ff */
[----:B------:R-:W-:Y:S02]  /*1c30*/  UIADD3 UR4, UPT, UPT, UR8, 0x380, URZ ;  /* 0x0000038008047890 */ /* 0x000fe4000fffe0ff */
[----:B------:R-:W-:Y:S01]  /*1c40*/  UISETP.NE.AND UP0, UPT, UR9, 0x5, UPT ;  /* 0x000000050900788c */ /* 0x000fe2000bf05270 */
[----:B------:R-:W-:Y:S01]  /*1c50*/  R2UR UR12, R12 ;  /* 0x000000000c0c72ca */ /* 0x000fe200000e0000 */
[----:B------:R-:W-:Y:S01]  /*1c60*/  UMOV UR7, 0x40004040 ;  /* 0x4000404000077882 */ /* 0x000fe20000000000 */
[C---:B------:R-:W-:Y:S01]  /*1c70*/  R2UR UR13, R11.reuse ;  /* 0x000000000b0d72ca */ /* 0x040fe200000e0000 */
[----:B------:R-:W-:Y:S01]  /*1c80*/  IMAD.MOV.U32 R12, RZ, RZ, 0x78 ;  /* 0x00000078ff0c7424 */ /* 0x000fe200078e00ff */
[----:B------:R-:W-:Y:S01]  /*1c90*/  USEL UR8, URZ, 0x1, UP0 ;  /* 0x00000001ff087887 */ /* 0x000fe20008000000 */
[----:B------:R-:W-:Y:S01]  /*1ca0*/  R2UR UR11, R11 ;  /* 0x000000000b0b72ca */ /* 0x000fe200000e0000 */
[----:B------:R-:W-:Y:S02]  /*1cb0*/  USEL UR18, UR9, URZ, UP0 ;  /* 0x000000ff09127287 */ /* 0x000fe40008000000 */
[----:B------:R-:W-:Y:S01]  /*1cc0*/  R2UR UR10, R12 ;  /* 0x000000000c0a72ca */ /* 0x000fe200000e0000 */
[----:B------:R-:W-:Y:S02]  /*1cd0*/  ULOP3.LUT UR20, UR20, UR8, URZ, 0x3c, !UPT ;  /* 0x0000000814147292 */ /* 0x000fe4000f8e3cff */
[----:B------:R-:W-:Y:S01]  /*1ce0*/  ULEA UR19, UR18, UR21, 0x3 ;  /* 0x0000001512137291 */ /* 0x000fe2000f8e18ff */
[----:B------:R-:W-:Y:S03]  /*1cf0*/  UMOV UR5, 0x40004040 ;  /* 0x4000404000057882 */ /* 0x000fe60000000000 */
[----:B------:R1:W-:Y:S06]  /*1d00*/  UTCHMMA tmem[UR12], gdesc[UR6], tmem[UR13], tmem[UR62], idesc[UR63], UPT ;  /* 0x00ff3e060c0079ea */ /* 0x0003ec000b80000d */
[----:B------:R2:W-:Y:S01]  /*1d10*/  UTCHMMA tmem[UR10], gdesc[UR4], tmem[UR11], tmem[UR60], idesc[UR61], UPT ;  /* 0x00ff3c040a0079ea */ /* 0x0005e2000b80000b */
[----:B-1----:R-:W-:Y:S02]  /*1d20*/  USHF.L.U32 UR6, UR20, 0x1f, URZ ;  /* 0x0000001f14067899 */ /* 0x002fe400080006ff */
[----:B------:R-:W-:Y:S04]  /*1d30*/  UIADD3 UR7, UPT, UPT, UR15, 0x38, URZ ;  /* 0x000000380f077890 */ /* 0x000fe8000fffe0ff */
[----:B------:R-:W-:Y:S05]  /*1d40*/  IMAD.U32 R13, RZ, RZ, UR6 ;  /* 0x00000006ff0d7e24 */ /* 0x000fea000f8e00ff */
[----:B------:R2:W-:Y:S01]  /*1d50*/  UTCBAR [UR7], URZ ;  /* 0x000000ff070073e9 */ /* 0x0005e200080000ff */
[----:B------:R-:W1:Y:S02]  /*1d60*/  SYNCS.PHASECHK.TRANS64.TRYWAIT P0, [UR19+0x10], R13 ;  /* 0x0000100dff0075a7 */ /* 0x000e640008001113 */
[----:B-12---:R-:W-:Y:S05]  /*1d70*/  @!P0 BRA `(.L_x_19) ;  /* 0x00000084002c8947 */ /* 0x006fea0003800000 */
.L_x_74:
[----:B------:R-:W-:Y:S01]  /*1d80*/  ULEA UR4, UR18, UR21, 0xf ;  /* 0x0000001512047291 */ /* 0x000fe2000f8e78ff */
[----:B------:R-:W-:Y:S01]  /*1d90*/  R2UR UR10, R10 ;  /* 0x000000000a0a72ca */ /* 0x000fe200000e0000 */
[----:B------:R-:W-:Y:S01]  /*1da0*/  UIADD3 UR22, UPT, UPT, UR22, 0x1, URZ ;  /* 0x0000000116167890 */ /* 0x000fe2000fffe0ff */
[----:B------:R-:W-:Y:S01]  /*1db0*/  R2UR UR14, R9 ;  /* 0x00000000090e72ca */ /* 0x000fe200000e0000 */
[----:B------:R-:W-:Y:S01]  /*1dc0*/  UIADD3 UR4, UPT, UPT, UR4, 0x10800, URZ ;  /* 0x0001080004047890 */ /* 0x000fe2000fffe0ff */
[----:B------:R-:W-:Y:S01]  /*1dd0*/  R2UR UR17, R8 ;  /* 0x00000000081172ca */ /* 0x000fe200000e0000 */
[----:B------:R-:W-:Y:S01]  /*1de0*/  ULOP3.LUT UR23, UR23, 0x1, URZ, 0x3c, !UPT ;  /* 0x0000000117177892 */ /* 0x000fe2000f8e3cff */
[----:B------:R-:W-:Y:S01]  /*1df0*/  R2UR UR16, R7 ;  /* 0x00000000071072ca */ /* 0x000fe200000e0000 */
[----:B------:R-:W-:Y:S01]  /*1e00*/  USHF.R.U32.HI UR4, URZ, 0x4, UR4 ;  /* 0x00000004ff047899 */ /* 0x000fe20008011604 */
[----:B------:R-:W-:Y:S01]  /*1e10*/  R2UR UR15, R6 ;  /* 0x00000000060f72ca */ /* 0x000fe200000e0000 */
[----:B------:R-:W-:Y:S01]  /*1e20*/  UMOV UR13, 0x40004040 ;  /* 0x40004040000d7882 */ /* 0x000fe20000000000 */
[----:B------:R-:W-:Y:S01]  /*1e30*/  UMOV UR9, 0x40004040 ;  /* 0x4000404000097882 */ /* 0x000fe20000000000 */
[----:B------:R-:W-:Y:S01]  /*1e40*/  ULOP3.LUT UR4, UR4, 0x3fc0, URZ, 0xc0, !UPT ;  /* 0x00003fc004047892 */ /* 0x000fe2000f8ec0ff */
[----:B------:R-:W-:Y:S01]  /*1e50*/  UMOV UR7, 0x40004040 ;  /* 0x4000404000077882 */ /* 0x000fe20000000000 */
[----:B------:R-:W-:Y:S02]  /*1e60*/  UMOV UR5, 0x40004040 ;  /* 0x4000404000057882 */ /* 0x000fe40000000000 */
[----:B------:R-:W-:Y:S01]  /*1e70*/  ULOP3.LUT UR12, UR4, 0x10000, URZ, 0xfc, !UPT ;  /* 0x00010000040c7892 */ /* 0x000fe2000f8efcff */
[----:B------:R-:W-:Y:S03]  /*1e80*/  UMOV UR11, 0x40004040 ;  /* 0x40004040000b7882 */ /* 0x000fe60000000000 */
[----:B------:R-:W-:Y:S02]  /*1e90*/  UIADD3 UR8, UPT, UPT, UR12, 0x2, URZ ;  /* 0x000000020c087890 */ /* 0x000fe4000fffe0ff */
[----:B------:R-:W-:Y:S02]  /*1ea0*/  UIADD3 UR6, UPT, UPT, UR12, 0x4, URZ ;  /* 0x000000040c067890 */ /* 0x000fe4000fffe0ff */
[----:B------:R-:W-:Y:S01]  /*1eb0*/  UIADD3 UR4, UPT, UPT, UR12, 0x6, URZ ;  /* 0x000000060c047890 */ /* 0x000fe2000fffe0ff */
[----:B------:R2:W-:Y:S04]  /*1ec0*/  UTCHMMA gdesc[UR38], gdesc[UR12], tmem[UR10], tmem[UR58], idesc[UR59], !UPT ;  /* 0x00ff3a0c260075ea */ /* 0x0005e8000f80000a */
[----:B------:R3:W-:Y:S02]  /*1ed0*/  UTCHMMA gdesc[UR36], gdesc[UR8], tmem[UR14], tmem[UR56], idesc[UR57], UPT ;  /* 0x00ff3808240075ea */ /* 0x0007e4000b80000e */
[----:B------:R4:W-:Y:S02]  /*1ee0*/  UTCHMMA gdesc[UR34], gdesc[UR6], tmem[UR17], tmem[UR54], idesc[UR55], UPT ;  /* 0x00ff3606220075ea */ /* 0x0009e4000b800011 */
[----:B------:R5:W-:Y:S01]  /*1ef0*/  UTCHMMA gdesc[UR32], gdesc[UR4], tmem[UR16], tmem[UR52], idesc[UR53], UPT ;  /* 0x00ff3404200075ea */ /* 0x000be2000b800010 */
[----:B--2---:R-:W-:Y:S01]  /*1f00*/  UIADD3 UR10, UPT, UPT, UR12, 0x400, URZ ;  /* 0x000004000c0a7890 */ /* 0x004fe2000fffe0ff */
[----:B------:R-:W-:Y:S01]  /*1f10*/  R2UR UR13, R4 ;  /* 0x00000000040d72ca */ /* 0x000fe200000e0000 */
[----:B---3--:R-:W-:Y:S01]  /*1f20*/  UIADD3 UR8, UPT, UPT, UR12, 0x402, URZ ;  /* 0x000004020c087890 */ /* 0x008fe2000fffe0ff */
[----:B------:R-:W-:Y:S01]  /*1f30*/  R2UR UR14, R5 ;  /* 0x00000000050e72ca */ /* 0x000fe200000e0000 */
[----:B----4-:R-:W-:Y:S02]  /*1f40*/  UIADD3 UR6, UPT, UPT, UR12, 0x404, URZ ;  /* 0x000004040c067890 */ /* 0x010fe4000fffe0ff */
[----:B-----5:R-:W-:Y:S03]  /*1f50*/  UIADD3 UR4, UPT, UPT, UR12, 0x406, URZ ;  /* 0x000004060c047890 */ /* 0x020fe6000fffe0ff */
[----:B------:R2:W-:Y:S01]  /*1f60*/  UTCHMMA gdesc[UR30], gdesc[UR10], tmem[UR15], tmem[UR50], idesc[UR51], UPT ;  /* 0x00ff320a1e0075ea */ /* 0x0005e2000b80000f */
[----:B------:R-:W-:Y:S06]  /*1f70*/  R2UR UR12, R3 ;  /* 0x00000000030c72ca */ /* 0x000fec00000e0000 */
[----:B------:R3:W-:Y:S01]  /*1f80*/  UTCHMMA gdesc[UR28], gdesc[UR8], tmem[UR14], tmem[UR48], idesc[UR49], UPT ;  /* 0x00ff30081c0075ea */ /* 0x0007e2000b80000e */
[----:B------:R4:W-:Y:S06]  /*1f90*/  UTCHMMA gdesc[UR26], gdesc[UR6], tmem[UR13], tmem[UR46], idesc[UR47], UPT ;  /* 0x00ff2e061a0075ea */ /* 0x0009ec000b80000d */
[----:B------:R5:W-:Y:S01]  /*1fa0*/  UTCHMMA gdesc[UR24], gdesc[UR4], tmem[UR12], tmem[UR44], idesc[UR45], UPT ;  /* 0x00ff2c04180075ea */ /* 0x000be2000b80000c */
[----:B------:R5:W-:Y:S01]  /*1fb0*/  UTCBAR [UR41], URZ ;  /* 0x000000ff290073e9 */ /* 0x000be200080000ff */
[----:B--2---:R-:W-:Y:S02]  /*1fc0*/  UIADD3 UR10, UPT, UPT, UR19, 0x38, URZ ;  /* 0x00000038130a7890 */ /* 0x004fe4000fffe0ff */
[----:B---3--:R-:W-:Y:S07]  /*1fd0*/  UIADD3 UR8, UPT, UPT, UR18, 0x1, URZ ;  /* 0x0000000112087890 */ /* 0x008fee000fffe0ff */
[----:B------:R5:W-:Y:S01]  /*1fe0*/  UTCBAR [UR10], URZ ;  /* 0x000000ff0a0073e9 */ /* 0x000be200080000ff */
[----:B----4-:R-:W-:Y:S01]  /*1ff0*/  UMOV UR6, 0x1 ;  /* 0x0000000100067882 */ /* 0x010fe20000000000 */
[----:B------:R-:W-:Y:S04]  /*2000*/  UISETP.NE.AND UP0, UPT, UR8, 0x5, UPT ;  /* 0x000000050800788c */ /* 0x000fe8000bf05270 */
[----:B------:R-:W-:Y:S02]  /*2010*/  USEL UR9, URZ, 0x1, UP0 ;  /* 0x00000001ff097887 */ /* 0x000fe40008000000 */
[----:B------:R-:W-:Y:S02]  /*2020*/  USEL UR16, UR8, URZ, UP0 ;  /* 0x000000ff08107287 */ /* 0x000fe40008000000 */
[----:B------:R-:W-:Y:S02]  /*2030*/  UISETP.NE.AND UP0, UPT, UR22, UR40, UPT ;  /* 0x000000281600728c */ /* 0x000fe4000bf05270 */
[----:B------:R-:W-:Y:S07]  /*2040*/  ULOP3.LUT UR20, UR20, UR9, URZ, 0x3c, !UPT ;  /* 0x0000000914147292 */ /* 0x000fee000f8e3cff */
[----:B------:R-:W-:Y:S05]  /*2050*/  BRA.U UP0, `(.L_x_20) ;  /* 0xfffffff9001c7547 */ /* 0x000fea000b83ffff */
.L_x_15:
[----:B-1---5:R-:W-:Y:S02]  /*2060*/  UIADD3 UR4, UPT, UPT, UR21, 0x8, URZ ;  /* 0x0000000815047890 */ /* 0x022fe4000fffe0ff */
[----:B------:R-:W-:Y:S02]  /*2070*/  ULEA UR10, UR16, UR21, 0x3 ;  /* 0x00000015100a7291 */ /* 0x000fe4000f8e18ff */
[----:B------:R-:W-:-:S05]  /*2080*/  UISETP.NE.U32.AND UP0, UPT, UR6, URZ, UPT ;  /* 0x000000ff0600728c */ /* 0x000fca000bf05070 */
[----:B------:R1:W-:Y:S02]  /*2090*/  UTCBAR [UR4], URZ ;  /* 0x000000ff040073e9 */ /* 0x0003e400080000ff */
[----:B-1----:R-:W-:-:S06]  /*20a0*/  USHF.L.U32 UR4, UR20, 0x1f, URZ ;  /* 0x0000001f14047899 */ /* 0x002fcc00080006ff */
[----:B------:R-:W-:-:S04]  /*20b0*/  MOV R3, UR4 ;  /* 0x0000000400037c02 */ /* 0x000fc80008000f00 */
[----:B------:R-:W1:Y:S02]  /*20c0*/  SYNCS.PHASECHK.TRANS64.TRYWAIT P0, [UR10+0x10], R3 ;  /* 0x00001003ff0075a7 */ /* 0x000e64000800110a */
[----:B-1----:R-:W-:Y:S05]  /*20d0*/  @!P0 BRA `(.L_x_21) ;  /* 0x0000008000748947 */ /* 0x002fea0003800000 */
.L_x_76:
[----:B------:R-:W-:Y:S01]  /*20e0*/  USHF.L.U32 UR9, UR23, 0x1f, URZ ;  /* 0x0000001f17097899 */ /* 0x000fe200080006ff */
[----:B------:R-:W-:Y:S01]  /*20f0*/  HFMA2 R4, -RZ, RZ, 0, 3.814697265625e-06 ;  /* 0x00000040ff047431 */ /* 0x000fe200000001ff */
[----:B------:R-:W-:Y:S01]  /*2100*/  ULEA UR8, UR16, UR21, 0xf ;  /* 0x0000001510087291 */ /* 0x000fe2000f8e78ff */
[----:B-1----:R-:W-:-:S03]  /*2110*/  MOV R3, 0x100 ;  /* 0x0000010000037802 */ /* 0x002fc60000000f00 */
[----:B------:R-:W-:Y:S01]  /*2120*/  MOV R5, UR9 ;  /* 0x0000000900057c02 */ /* 0x000fe20008000f00 */
[----:B------:R-:W-:-:S03]  /*2130*/  UIADD3 UR8, UPT, UPT, UR8, 0x10800, URZ ;  /* 0x0001080008087890 */ /* 0x000fc6000fffe0ff */
[----:B------:R-:W1:Y:S01]  /*2140*/  SYNCS.PHASECHK.TRANS64.TRYWAIT P0, [UR21+0x68], R5 ;  /* 0x00006805ff0075a7 */ /* 0x000e620008001115 */
[----:B------:R-:W-:-:S04]  /*2150*/  USHF.R.U32.HI UR8, URZ, 0x4, UR8 ;  /* 0x00000004ff087899 */ /* 0x000fc80008011608 */
[----:B------:R-:W-:-:S04]  /*2160*/  ULOP3.LUT UR8, UR8, 0x3fc0, URZ, 0xc0, !UPT ;  /* 0x00003fc008087892 */ /* 0x000fc8000f8ec0ff */
[----:B------:R-:W-:Y:S01]  /*2170*/  ULOP3.LUT UR8, UR8, 0x4000000, URZ, 0xfc, !UPT ;  /* 0x0400000008087892 */ /* 0x000fe2000f8efcff */
[----:B-1----:R-:W-:Y:S11]  /*2180*/  @!P0 BRA `(.L_x_22) ;  /* 0x0000008000688947 */ /* 0x002ff60003800000 */
.L_x_78:
[----:B------:R-:W-:Y:S01]  /*2190*/  R2UR UR13, R4 ;  /* 0x00000000040d72ca */ /* 0x000fe200000e0000 */
[----:B------:R-:W-:Y:S01]  /*21a0*/  IMAD.MOV.U32 R4, RZ, RZ, 0x48 ;  /* 0x00000048ff047424 */ /* 0x000fe200078e00ff */
[----:B------:R-:W-:Y:S01]  /*21b0*/  R2UR UR14, R3 ;  /* 0x00000000030e72ca */ /* 0x000fe200000e0000 */
[----:B------:R-:W-:Y:S01]  /*21c0*/  IMAD.MOV.U32 R3, RZ, RZ, 0x100 ;  /* 0x00000100ff037424 */ /* 0x000fe200078e00ff */
[----:B------:R-:W-:Y:S02]  /*21d0*/  UIADD3 UR4, UPT, UPT, UR8, 0x80, URZ ;  /* 0x0000008008047890 */ /* 0x000fe4000fffe0ff */
[----:B------:R-:W-:Y:S01]  /*21e0*/  R2UR UR12, R4 ;  /* 0x00000000040c72ca */ /* 0x000fe200000e0000 */
[----:B------:R-:W-:Y:S01]  /*21f0*/  IMAD.MOV.U32 R4, RZ, RZ, 0x50 ;  /* 0x00000050ff047424 */ /* 0x000fe200078e00ff */
[C---:B------:R-:W-:Y:S01]  /*2200*/  R2UR UR15, R3.reuse ;  /* 0x00000000030f72ca */ /* 0x040fe200000e0000 */
[----:B------:R-:W-:Y:S01]  /*2210*/  UMOV UR18, 0x0 ;  /* 0x0000000000127882 */ /* 0x000fe20000000000 */
[----:B------:R-:W-:Y:S01]  /*2220*/  UMOV UR19, 0x8210490 ;  /* 0x0821049000137882 */ /* 0x000fe20000000000 */
[----:B------:R-:W-:Y:S01]  /*2230*/  UMOV UR6, UR8 ;  /* 0x0000000800067c82 */ /* 0x000fe20008000000 */
[----:B------:R-:W-:Y:S01]  /*2240*/  R2UR UR11, R4 ;  /* 0x00000000040b72ca */ /* 0x000fe200000e0000 */
[----:B------:R-:W-:Y:S01]  /*2250*/  IMAD.MOV.U32 R4, RZ, RZ, 0x58 ;  /* 0x00000058ff047424 */ /* 0x000fe200078e00ff */
[----:B------:R-:W-:Y:S01]  /*2260*/  UMOV UR7, 0x40004040 ;  /* 0x4000404000077882 */ /* 0x000fe20000000000 */
[----:B------:R-:W-:Y:S01]  /*2270*/  UMOV UR5, 0x40004040 ;  /* 0x4000404000057882 */ /* 0x000fe20000000000 */
[----:B------:R2:W-:Y:S05]  /*2280*/  UTCHMMA tmem[UR13], gdesc[UR6], tmem[UR14], tmem[UR18], idesc[UR19], UP0 ;  /* 0x00ff12060d0079ea */ /* 0x0005ea000800000e */
[----:B------:R3:W-:Y:S01]  /*2290*/  UTCHMMA tmem[UR12], gdesc[UR4], tmem[UR15], tmem[UR18], idesc[UR19], UPT ;  /* 0x00ff12040c0079ea */ /* 0x0007e2000b80000f */
[----:B--2---:R-:W-:Y:S01]  /*22a0*/  R2UR UR14, R3 ;  /* 0x00000000030e72ca */ /* 0x004fe200000e0000 */
[----:B------:R-:W-:Y:S01]  /*22b0*/  UIADD3 UR6, UPT, UPT, UR8, 0x100, URZ ;  /* 0x0000010008067890 */ /* 0x000fe2000fffe0ff */
[----:B------:R-:W-:Y:S01]  /*22c0*/  R2UR UR13, R4 ;  /* 0x00000000040d72ca */ /* 0x000fe200000e0000 */
[----:B------:R-:W-:Y:S01]  /*22d0*/  IMAD.MOV.U32 R4, RZ, RZ, 0x60 ;  /* 0x00000060ff047424 */ /* 0x000fe200078e00ff */
[----:B---3--:R-:W-:-:S04]  /*22e0*/  UIADD3 UR4, UPT, UPT, UR8, 0x180, URZ ;  /* 0x0000018008047890 */ /* 0x008fc8000fffe0ff */
[----:B------:R-:W-:Y:S01]  /*22f0*/  R2UR UR12, R4 ;  /* 0x00000000040c72ca */ /* 0x000fe200000e0000 */
[----:B------:R-:W-:-:S04]  /*2300*/  IMAD.MOV.U32 R4, RZ, RZ, 0x68 ;  /* 0x00000068ff047424 */ /* 0x000fc800078e00ff */
[----:B------:R2:W-:Y:S02]  /*2310*/  UTCHMMA tmem[UR11], gdesc[UR6], tmem[UR14], tmem[UR18], idesc[UR19], UPT ;  /* 0x00ff12060b0079ea */ /* 0x0005e4000b80000e */
[----:B------:R3:W-:Y:S01]  /*2320*/  UTCHMMA tmem[UR13], gdesc[UR4], tmem[UR15], tmem[UR18], idesc[UR19], UPT ;  /* 0x00ff12040d0079ea */ /* 0x0007e2000b80000f */
[----:B--2---:R-:W-:Y:S01]  /*2330*/  R2UR UR11, R4 ;  /* 0x00000000040b72ca */ /* 0x004fe200000e0000 */
[----:B------:R-:W-:Y:S01]  /*2340*/  UIADD3 UR6, UPT, UPT, UR8, 0x200, URZ ;  /* 0x0000020008067890 */ /* 0x000fe2000fffe0ff */
[----:B---3--:R-:W-:Y:S01]  /*2350*/  R2UR UR13, R3 ;  /* 0x00000000030d72ca */ /* 0x008fe200000e0000 */
[----:B------:R-:W-:Y:S01]  /*2360*/  UIADD3 UR4, UPT, UPT, UR8, 0x280, URZ ;  /* 0x0000028008047890 */ /* 0x000fe2000fffe0ff */
[----:B------:R-:W-:-:S06]  /*2370*/  IMAD.U32 R3, RZ, RZ, UR9 ;  /* 0x00000009ff037e24 */ /* 0x000fcc000f8e00ff */
[----:B------:R2:W-:Y:S05]  /*2380*/  UTCHMMA tmem[UR12], gdesc[UR6], tmem[UR14], tmem[UR18], idesc[UR19], UPT ;  /* 0x00ff12060c0079ea */ /* 0x0005ea000b80000e */
[----:B------:R2:W-:Y:S01]  /*2390*/  UTCHMMA tmem[UR11], gdesc[UR4], tmem[UR13], tmem[UR18], idesc[UR19], UPT ;  /* 0x00ff12040b0079ea */ /* 0x0005e2000b80000d */
[----:B------:R-:W3:Y:S02]  /*23a0*/  SYNCS.PHASECHK.TRANS64.TRYWAIT P0, [UR21+0x70], R3 ;  /* 0x00007003ff0075a7 */ /* 0x000ee40008001115 */
[----:B--23--:R-:W-:Y:S05]  /*23b0*/  @!P0 BRA `(.L_x_23) ;  /* 0x0000007c00fc8947 */ /* 0x00cfea0003800000 */
.L_x_80:
[----:B------:R-:W-:Y:S01]  /*23c0*/  IMAD.MOV.U32 R4, RZ, RZ, 0x70 ;  /* 0x00000070ff047424 */ /* 0x000fe200078e00ff */
[----:B------:R-:W-:Y:S01]  /*23d0*/  R2UR UR13, R14 ;  /* 0x000000000e0d72ca */ /* 0x000fe200000e0000 */
[----:B-1----:R-:W-:Y:S01]  /*23e0*/  IMAD.MOV.U32 R3, RZ, RZ, 0x100 ;  /* 0x00000100ff037424 */ /* 0x002fe200078e00ff */
[----:B------:R-:W-:Y:S02]  /*23f0*/  UIADD3 UR6, UPT, UPT, UR8, 0x300, URZ ;  /* 0x0000030008067890 */ /* 0x000fe4000fffe0ff */
[----:B------:R-:W-:Y:S01]  /*2400*/  R2UR UR11, R4 ;  /* 0x00000000040b72ca */ /* 0x000fe200000e0000 */
[----:B------:R-:W-:Y:S01]  /*2410*/  IMAD.MOV.U32 R4, RZ, RZ, 0x78 ;  /* 0x00000078ff047424 */ /* 0x000fe200078e00ff */
[C---:B------:R-:W-:Y:S01]  /*2420*/  R2UR UR12, R3.reuse ;  /* 0x00000000030c72ca */ /* 0x040fe200000e0000 */
[----:B------:R-:W-:Y:S01]  /*2430*/  UIADD3 UR4, UPT, UPT, UR8, 0x380, URZ ;  /* 0x0000038008047890 */ /* 0x000fe2000fffe0ff */
[----:B------:R-:W-:Y:S01]  /*2440*/  R2UR UR9, R3 ;  /* 0x00000000030972ca */ /* 0x000fe200000e0000 */
[----:B------:R-:W-:Y:S01]  /*2450*/  UIADD3 UR10, UPT, UPT, UR10, 0x38, URZ ;  /* 0x000000380a0a7890 */ /* 0x000fe2000fffe0ff */
[----:B------:R-:W-:Y:S01]  /*2460*/  R2UR UR8, R4 ;  /* 0x00000000040872ca */ /* 0x000fe200000e0000 */
[----:B------:R-:W-:Y:S01]  /*2470*/  UMOV UR14, 0x0 ;  /* 0x00000000000e7882 */ /* 0x000fe20000000000 */
[----:B------:R-:W-:Y:S01]  /*2480*/  UMOV UR15, 0x8210490 ;  /* 0x08210490000f7882 */ /* 0x000fe20000000000 */
[----:B------:R-:W-:Y:S01]  /*2490*/  UIADD3 UR43, UPT, UPT, UR43, UR13, URZ ;  /* 0x0000000d2b2b7290 */ /* 0x000fe2000fffe0ff */
[----:B------:R-:W1:Y:S01]  /*24a0*/  LDCU UR13, c[0x0][0x624] ;  /* 0x0000c480ff0d77ac */ /* 0x000e620008000800 */
[----:B------:R-:W-:Y:S01]  /*24b0*/  UMOV UR7, 0x40004040 ;  /* 0x4000404000077882 */ /* 0x000fe20000000000 */
[----:B------:R-:W-:-:S03]  /*24c0*/  UMOV UR5, 0x40004040 ;  /* 0x4000404000057882 */ /* 0x000fc60000000000 */
[----:B------:R2:W-:Y:S01]  /*24d0*/  UTCHMMA tmem[UR11], gdesc[UR6], tmem[UR12], tmem[UR14], idesc[UR15], UPT ;  /* 0x00ff0e060b0079ea */ /* 0x0005e2000b80000c */
[----:B------:R-:W-:-:S03]  /*24e0*/  UIADD3 UR16, UPT, UPT, UR16, 0x1, URZ ;  /* 0x0000000110107890 */ /* 0x000fc6000fffe0ff */
[----:B------:R3:W-:Y:S01]  /*24f0*/  UTCHMMA tmem[UR8], gdesc[UR4], tmem[UR9], tmem[UR14], idesc[UR15], UPT ;  /* 0x00ff0e04080079ea */ /* 0x0007e2000b800009 */
[----:B------:R3:W-:Y:S01]  /*2500*/  UTCBAR [UR77], URZ ;  /* 0x000000ff4d0073e9 */ /* 0x0007e200080000ff */
[----:B------:R3:W-:Y:S01]  /*2510*/  UTCBAR [UR10], URZ ;  /* 0x000000ff0a0073e9 */ /* 0x0007e200080000ff */
[----:B------:R-:W-:Y:S02]  /*2520*/  UISETP.NE.AND UP1, UPT, UR16, 0x5, UPT ;  /* 0x000000051000788c */ /* 0x000fe4000bf25270 */
[----:B------:R-:W-:Y:S02]  /*2530*/  ULOP3.LUT UR42, UR42, 0x1, URZ, 0x3c, !UPT ;  /* 0x000000012a2a7892 */ /* 0x000fe4000f8e3cff */
[----:B------:R-:W-:Y:S02]  /*2540*/  ULOP3.LUT UR23, UR23, 0x1, URZ, 0x3c, !UPT ;  /* 0x0000000117177892 */ /* 0x000fe4000f8e3cff */
[----:B------:R-:W-:Y:S02]  /*2550*/  USEL UR16, UR16, URZ, UP1 ;  /* 0x000000ff10107287 */ /* 0x000fe40008800000 */
[----:B-1----:R-:W-:-:S02]  /*2560*/  UISETP.GE.AND UP0, UPT, UR43, UR13, UPT ;  /* 0x0000000d2b00728c */ /* 0x002fc4000bf06270 */
[----:B--2---:R-:W-:-:S04]  /*2570*/  USEL UR6, URZ, 0x1, UP1 ;  /* 0x00000001ff067887 */ /* 0x004fc80008800000 */
[----:B------:R-:W-:-:S03]  /*2580*/  ULOP3.LUT UR13, UR20, UR6, URZ, 0x3c, !UPT ;  /* 0x00000006140d7292 */ /* 0x000fc6000f8e3cff */
[----:B------:R-:W-:Y:S09]  /*2590*/  BRA.U !UP0, `(.L_x_24) ;  /* 0xffffffed08d47547 */ /* 0x000ff2000b83ffff */
.L_x_12:
[----:B---3--:R-:W1:Y:S01]  /*25a0*/  S2UR UR8, SR_CgaCtaId ;  /* 0x00000000000879c3 */ /* 0x008e620000008800 */
[----:B------:R-:W-:Y:S01]  /*25b0*/  ELECT P0, URZ, PT ;  /* 0x0000000000ff782f */ /* 0x000fe20003800000 */
[----:B------:R-:W-:Y:S01]  /*25c0*/  IMAD.MOV.U32 R3, RZ, RZ, 0x1 ;  /* 0x00000001ff037424 */ /* 0x000fe200078e00ff */
[----:B------:R-:W-:Y:S01]  /*25d0*/  UMOV UR4, 0x40 ;  /* 0x0000004000047882 */ /* 0x000fe20000000000 */
[----:B------:R-:W-:Y:S01]  /*25e0*/  R2UR UR5, R15 ;  /* 0x000000000f0572ca */ /* 0x000fe200000e0000 */
[----:B------:R-:W-:Y:S01]  /*25f0*/  UMOV UR6, 0xffff ;  /* 0x0000ffff00067882 */ /* 0x000fe20000000000 */
[----:B------:R-:W-:Y:S02]  /*2600*/  UMOV UR9, 0x1 ;  /* 0x0000000100097882 */ /* 0x000fe40000000000 */
[----:B------:R-:W-:Y:S06]  /*2610*/  UVIRTCOUNT.DEALLOC.SMPOOL 0x80 ;  /* 0x000000800000784c */ /* 0x000fec0000000000 */
[----:B------:R-:W-:Y:S01]  /*2620*/  @P0 PRMT R4, R3, 0x7610, R4 ;  /* 0x0000761003040816 */ /* 0x000fe20000000004 */
[----:B-1----:R-:W-:-:S09]  /*2630*/  ULEA UR4, UR8, UR4, 0x18 ;  /* 0x0000000408047291 */ /* 0x002fd2000f8ec0ff */
[----:B------:R-:W-:Y:S01]  /*2640*/  @P0 STS.U8 [UR4], R4 ;  /* 0x00000004ff000988 */ /* 0x000fe20008000004 */
[----:B------:R-:W-:Y:S06]  /*2650*/  BAR.SYNC.DEFER_BLOCKING 0x2, 0x120 ;  /* 0x0084800000007b1d */ /* 0x000fec0000010000 */
[----:B------:R-:W-:Y:S01]  /*2660*/  NOP ;  /* 0x0000000000007918 */ /* 0x000fe20000000000 */
[----:B------:R-:W-:Y:S02]  /*2670*/  UMOV UR4, 0x50 ;  /* 0x0000005000047882 */ /* 0x000fe40000000000 */
[----:B------:R-:W-:-:S02]  /*2680*/  ULEA UR8, UR8, UR4, 0x18 ;  /* 0x0000000408087291 */ /* 0x000fc4000f8ec0ff */
[----:B------:R-:W-:-:S04]  /*2690*/  ULOP3.LUT UR4, UR5, 0xffff, URZ, 0xc0, !UPT ;  /* 0x0000ffff05047892 */ /* 0x000fc8000f8ec0ff */
[----:B------:R-:W-:-:S03]  /*26a0*/  USHF.R.U32.HI UR4, URZ, 0x5, UR4 ;  /* 0x00000005ff047899 */ /* 0x000fc60008011604 */
[----:B------:R-:W1:Y:S01]  /*26b0*/  LDS R3, [UR8] ;  /* 0x00000008ff037984 */ /* 0x000e620008000800 */
[----:B------:R-:W-:Y:S02]  /*26c0*/  UIADD3 UR5, UPT, UPT, UR4, 0x10, URZ ;  /* 0x0000001004057890 */ /* 0x000fe4000fffe0ff */
[----:B------:R-:W-:Y:S02]  /*26d0*/  USHF.L.U32 UR6, UR6, UR4, URZ ;  /* 0x0000000406067299 */ /* 0x000fe400080006ff */
[----:B------:R-:W-:-:S04]  /*26e0*/  USHF.L.U32 UR4, UR9, UR5, URZ ;  /* 0x0000000509047299 */ /* 0x000fc800080006ff */
[----:B------:R-:W-:-:S04]  /*26f0*/  ULOP3.LUT UR4, UR4, UR6, URZ, 0xfc, !UPT ;  /* 0x0000000604047292 */ /* 0x000fc8000f8efcff */
[----:B------:R-:W-:Y:S01]  /*2700*/  ULOP3.LUT UR6, UR4, 0xffff, URZ, 0xc0, !UPT ;  /* 0x0000ffff04067892 */ /* 0x000fe2000f8ec0ff */
[----:B-1----:R-:W-:-:S13]  /*2710*/  R2UR UR7, R3 ;  /* 0x00000000030772ca */ /* 0x002fda00000e0000 */
[----:B------:R-:W-:-:S04]  /*2720*/  ULOP3.LUT UR5, UR4, 0xffff, UR7, 0x80, !UPT ;  /* 0x0000ffff04057892 */ /* 0x000fc8000f8e8007 */
[----:B------:R-:W-:-:S09]  /*2730*/  UISETP.NE.AND UP0, UPT, UR5, UR6, UPT ;  /* 0x000000060500728c */ /* 0x000fd2000bf05270 */
[----:B------:R-:W-:Y:S05]  /*2740*/  BRA.U UP0, `(.L_x_25) ;  /* 0x00000001004c7547 */ /* 0x000fea000b800000 */
[----:B------:R-:W-:Y:S02]  /*2750*/  USHF.R.U32.HI UR5, URZ, 0x10, UR4 ;  /* 0x00000010ff057899 */ /* 0x000fe40008011604 */
[----:B------:R-:W-:-:S04]  /*2760*/  USHF.R.U32.HI UR6, URZ, 0x10, UR7 ;  /* 0x00000010ff067899 */ /* 0x000fc80008011607 */
[----:B------:R-:W-:-:S04]  /*2770*/  ULOP3.LUT UR6, UR6, UR5, URZ, 0xc0, !UPT ;  /* 0x0000000506067292 */ /* 0x000fc8000f8ec0ff */
[----:B------:R-:W-:-:S09]  /*2780*/  UISETP.NE.AND UP0, UPT, UR6, UR5, UPT ;  /* 0x000000050600728c */ /* 0x000fd2000bf05270 */
[----:B------:R-:W-:Y:S05]  /*2790*/  BRA.U UP0, `(.L_x_26) ;  /* 0x00000001002c7547 */ /* 0x000fea000b800000 */
[----:B------:R-:W1:Y:S01]  /*27a0*/  S2R R4, SR_LANEID ;  /* 0x0000000000047919 */ /* 0x000e620000000000 */
[----:B------:R-:W-:-:S03]  /*27b0*/  ULOP3.LUT UR5, URZ, UR4, URZ, 0x33, !UPT ;  /* 0x00000004ff057292 */ /* 0x000fc6000f8e33ff */
[----:B------:R-:W-:Y:S02]  /*27c0*/  VOTEU.ANY UR4, UPT, PT ;  /* 0x0000000000047886 */ /* 0x000fe400038e0100 */
[----:B------:R-:W-:Y:S01]  /*27d0*/  UFLO.U32 UR4, UR4 ;  /* 0x00000004000472bd */ /* 0x000fe200080e0000 */
[----:B------:R-:W-:-:S04]  /*27e0*/  IMAD.U32 R3, RZ, RZ, UR5 ;  /* 0x00000005ff037e24 */ /* 0x000fc8000f8e00ff */
[----:B------:R-:W2:Y:S02]  /*27f0*/  REDUX UR6, R3 ;  /* 0x00000000030673c4 */ /* 0x000ea40000000000 */
[----:B------:R3:W-:Y:S01]  /*2800*/  UTCATOMSWS.AND URZ, UR5 ;  /* 0x0000000500ff79e3 */ /* 0x0007e20008000000 */
[----:B-1----:R-:W-:Y:S02]  /*2810*/  ISETP.EQ.U32.AND P0, PT, R4, UR4, PT ;  /* 0x0000000404007c0c */ /* 0x002fe4000bf02070 */
[----:B--2---:R-:W-:-:S11]  /*2820*/  MOV R4, UR6 ;  /* 0x0000000600047c02 */ /* 0x004fd60008000f00 */
[----:B------:R3:W-:Y:S01]  /*2830*/  @P0 ATOMS.AND RZ, [UR8], R4 ;  /* 0x00000004ffff098c */ /* 0x0007e2000a800008 */
[----:B------:R-:W-:Y:S05]  /*2840*/  BRA `(.L_x_27) ;  /* 0x0000000000147947 */ /* 0x000fea0003800000 */
.L_x_26:
[----:B------:R-:W-:Y:S02]  /*2850*/  MOV R4, 0x2870 ;  /* 0x0000287000047802 */ /* 0x000fe40000000f00 */
[----:B------:R-:W-:Y:S05]  /*2860*/  CALL.REL.NOINC `($__internal_0_$__cuda_sm10x_tcgen05_guardrail_trap_col_being_dealloced_not_returned_by_alloc) ;  /* 0x0000008000e87944 */ /* 0x000fea0003c00000 */
[----:B------:R-:W-:Y:S05]  /*2870*/  BRA `(.L_x_27) ;  /* 0x0000000000087947 */ /* 0x000fea0003800000 */
.L_x_25:
[----:B------:R-:W-:Y:S02]  /*2880*/  MOV R4, 0x28a0 ;  /* 0x000028a000047802 */ /* 0x000fe40000000f00 */
[----:B------:R-:W-:Y:S05]  /*2890*/  CALL.REL.NOINC `($__internal_2_$__cuda_sm10x_tcgen05_guardrail_trap_unallocated_columns_being_dealloced) ;  /* 0x0000008000f47944 */ /* 0x000fea0003c00000 */
.L_x_27:
[----:B------:R-:W-:Y:S01]  /*28a0*/  NOP ;  /* 0x0000000000007918 */ /* 0x000fe20000000000 */
[----:B------:R-:W-:Y:S05]  /*28b0*/  BRA `(.L_x_5) ;  /* 0x00000010007c7947 */ /* 0x000fea0003800000 */
.L_x_4:
[----:B------:R-:W-:-:S13]  /*28c0*/  R2UR UR4, R0 ;  /* 0x00000000000472ca */ /* 0x000fda00000e0000 */
[----:B------:R-:W-:-:S09]  /*28d0*/  UISETP.NE.AND UP0, UPT, UR4, 0xe, UPT ;  /* 0x0000000e0400788c */ /* 0x000fd2000bf05270 */
[----:B------:R-:W-:Y:S05]  /*28e0*/  BRA.U !UP0, `(.L_x_28) ;  /* 0x0000000108187547 */ /* 0x000fea000b800000 */
[----:B------:R-:W-:-:S13]  /*28f0*/  R2UR UR4, R0 ;  /* 0x00000000000472ca */ /* 0x000fda00000e0000 */
[----:B------:R-:W-:-:S09]  /*2900*/  UISETP.NE.AND UP0, UPT, UR4, 0xf, UPT ;  /* 0x0000000f0400788c */ /* 0x000fd2000bf05270 */
[----:B------:R-:W-:Y:S05]  /*2910*/  BRA.U UP0, `(.L_x_5) ;  /* 0x0000001100647547 */ /* 0x000fea000b800000 */
[----:B------:R-:W-:-:S08]  /*2920*/  NOP ;  /* 0x0000000000007918 */ /* 0x000fd00000000000 */
[----:B------:R-:W1:-:S00]  /*2930*/  USETMAXREG.DEALLOC.CTAPOOL 0x30 ;  /* 0x00000030000079c8 */ /* 0x000e4000080e0500 */
[----:B-1----:R-:W-:Y:S05]  /*2940*/  BRA `(.L_x_3) ;  /* 0x0000005800d47947 */ /* 0x002fea0003800000 */
.L_x_28:
[----:B------:R-:W-:-:S08]  /*2950*/  NOP ;  /* 0x0000000000007918 */ /* 0x000fd00000000000 */
[----:B------:R-:W1:-:S00]  /*2960*/  USETMAXREG.DEALLOC.CTAPOOL 0x30 ;  /* 0x00000030000079c8 */ /* 0x000e4000080e0500 */
[----:B------:R-:W2:Y:S01]  /*2970*/  LDCU UR4, c[0x0][0x610] ;  /* 0x0000c200ff0477ac */ /* 0x000ea20008000800 */
[----:B------:R-:W3:Y:S01]  /*2980*/  LDCU.U8 UR8, c[0x0][0x614] ;  /* 0x0000c280ff0877ac */ /* 0x000ee20008000000 */
[----:B------:R-:W4:Y:S01]  /*2990*/  LDCU.U8 UR6, c[0x0][0x615] ;  /* 0x0000c2a0ff0677ac */ /* 0x000f220008000000 */
[----:B------:R-:W5:Y:S01]  /*29a0*/  LDCU UR10, c[0x0][0x38c] ;  /* 0x00007180ff0a77ac */ /* 0x000f620008000800 */
[----:B------:R-:W1:Y:S01]  /*29b0*/  LDCU UR7, c[0x0][0x61c] ;  /* 0x0000c380ff0777ac */ /* 0x000e620008000800 */
[----:B--2---:R-:W-:Y:S01]  /*29c0*/  UIMAD.WIDE.U32 UR4, UR76, UR4, URZ ;  /* 0x000000044c0472a5 */ /* 0x004fe2000f8e00ff */
[----:B------:R-:W2:Y:S03]  /*29d0*/  LDCU UR11, c[0x0][0x624] ;  /* 0x0000c480ff0b77ac */ /* 0x000ea60008000800 */
[----:B------:R-:W-:Y:S01]  /*29e0*/  UIADD3 UR4, UPT, UPT, UR76, -UR5, URZ ;  /* 0x800000054c047290 */ /* 0x000fe2000fffe0ff */
[----:B------:R-:W2:Y:S03]  /*29f0*/  LDCU.U8 UR12, c[0x0][0x620] ;  /* 0x0000c400ff0c77ac */ /* 0x000ea60008000000 */
[----:B---3--:R-:W-:-:S02]  /*2a00*/  USHF.R.U32.HI UR4, URZ, UR8, UR4 ;  /* 0x00000008ff047299 */ /* 0x008fc40008011604 */
[----:B-----5:R-:W-:Y:S02]  /*2a10*/  UIADD3 UR9, UPT, UPT, UR10, -0x1, URZ ;  /* 0xffffffff0a097890 */ /* 0x020fe4000fffe0ff */
[----:B------:R-:W-:Y:S02]  /*2a20*/  UIADD3 UR4, UPT, UPT, UR5, UR4, URZ ;  /* 0x0000000405047290 */ /* 0x000fe4000fffe0ff */
[----:B------:R-:W-:Y:S02]  /*2a30*/  UISETP.GT.AND UP1, UPT, UR10, URZ, UPT ;  /* 0x000000ff0a00728c */ /* 0x000fe4000bf24270 */
[----:B----4-:R-:W-:Y:S02]  /*2a40*/  USHF.R.U32.HI UR8, URZ, UR6, UR4 ;  /* 0x00000006ff087299 */ /* 0x010fe40008011604 */
[----:B------:R-:W-:Y:S02]  /*2a50*/  UIADD3 UR6, UPT, UPT, -UR10, URZ, URZ ;  /* 0x000000ff0a067290 */ /* 0x000fe4000fffe1ff */
[----:B-1----:R-:W-:-:S02]  /*2a60*/  UIMAD.WIDE.U32 UR4, UR8, UR7, URZ ;  /* 0x00000007080472a5 */ /* 0x002fc4000f8e00ff */
[----:B------:R-:W-:Y:S02]  /*2a70*/  USHF.R.S32.HI UR6, URZ, 0x1f, UR6 ;  /* 0x0000001fff067899 */ /* 0x000fe40008011406 */
[----:B------:R-:W-:Y:S02]  /*2a80*/  USHF.R.S32.HI UR7, URZ, 0x1f, UR9 ;  /* 0x0000001fff077899 */ /* 0x000fe40008011409 */
[----:B------:R-:W-:Y:S02]  /*2a90*/  ULEA.HI UR6, UR6, -UR10, URZ, 0x7 ;  /* 0x8000000a06067291 */ /* 0x000fe4000f8f38ff */
[----:B--2---:R-:W-:Y:S02]  /*2aa0*/  UISETP.GE.AND UP0, UPT, UR76, UR11, UPT ;  /* 0x0000000b4c00728c */ /* 0x004fe4000bf06270 */
[----:B------:R-:W-:Y:S02]  /*2ab0*/  ULEA.HI UR7, UR7, UR9, URZ, 0x7 ;  /* 0x0000000907077291 */ /* 0x000fe4000f8f38ff */
[----:B------:R-:W-:-:S02]  /*2ac0*/  USHF.R.S32.HI UR6, URZ, 0x7, UR6 ;  /* 0x00000007ff067899 */ /* 0x000fc40008011406 */
[----:B------:R-:W-:Y:S02]  /*2ad0*/  UIADD3 UR4, UPT, UPT, UR8, -UR5, URZ ;  /* 0x8000000508047290 */ /* 0x000fe4000fffe0ff */
[----:B------:R-:W-:Y:S02]  /*2ae0*/  ULEA.HI.SX32 UR55, UR7, 0x1, 0x19 ;  /* 0x0000000107377891 */ /* 0x000fe4000f8fcaff */
[----:B------:R-:W-:Y:S02]  /*2af0*/  UIADD3 UR7, UPT, UPT, -UR6, URZ, URZ ;  /* 0x000000ff06077290 */ /* 0x000fe4000fffe1ff */
[----:B------:R-:W-:Y:S01]  /*2b00*/  USHF.R.U32.HI UR4, URZ, UR12, UR4 ;  /* 0x0000000cff047299 */ /* 0x000fe20008011604 */
[----:B------:R-:W-:Y:S01]  /*2b10*/  UMOV UR6, URZ ;  /* 0x000000ff00067c82 */ /* 0x000fe20008000000 */
[----:B------:R-:W-:Y:S02]  /*2b20*/  UMOV UR54, 0x1 ;  /* 0x0000000100367882 */ /* 0x000fe40000000000 */
[----:B------:R-:W-:Y:S01]  /*2b30*/  UIADD3 UR4, UPT, UPT, UR5, UR4, URZ ;  /* 0x0000000405047290 */ /* 0x000fe2000fffe0ff */
[----:B------:R-:W-:Y:S01]  /*2b40*/  UMOV UR14, 0x1 ;  /* 0x00000001000e7882 */ /* 0x000fe20000000000 */
[----:B------:R-:W-:Y:S01]  /*2b50*/  @!UP1 UMOV UR55, UR7 ;  /* 0x0000000700379c82 */ /* 0x000fe20008000000 */
[----:B------:R-:W-:Y:S09]  /*2b60*/  BRA.U UP0, `(.L_x_29) ;  /* 0x0000000d00487547 */ /* 0x000ff2000b800000 */
[----:B------:R-:W1:Y:S01]  /*2b70*/  LDCU.U8 UR9, c[0x0][0x621] ;  /* 0x0000c420ff0977ac */ /* 0x000e620008000000 */
[----:B------:R-:W2:Y:S01]  /*2b80*/  S2UR UR6, SR_CgaCtaId ;  /* 0x00000000000679c3 */ /* 0x000ea20000008800 */
[----:B------:R-:W3:Y:S01]  /*2b90*/  LDCU UR5, c[0x0][0x60c] ;  /* 0x0000c180ff0577ac */ /* 0x000ee20008000800 */
[----:B------:R-:W4:Y:S01]  /*2ba0*/  LDCU UR10, c[0x0][0x618] ;  /* 0x0000c300ff0a77ac */ /* 0x000f220008000800 */
[----:B------:R-:W-:Y:S02]  /*2bb0*/  UIADD3 UR15, UPT, UPT, UR55, -0x1, URZ ;  /* 0xffffffff370f7890 */ /* 0x000fe4000fffe0ff */
[----:B------:R-:W-:Y:S01]  /*2bc0*/  UIADD3 UR7, UPT, UPT, -UR8, URZ, URZ ;  /* 0x000000ff08077290 */ /* 0x000fe2000fffe1ff */
[----:B------:R-:W5:Y:S01]  /*2bd0*/  LDCU UR56, c[0x0][0x370] ;  /* 0x00006e00ff3877ac */ /* 0x000f620008000800 */
[----:B-1----:R-:W-:Y:S02]  /*2be0*/  USHF.R.U32.HI UR53, URZ, UR9, UR4 ;  /* 0x00000009ff357299 */ /* 0x002fe40008011604 */
[----:B------:R-:W-:-:S02]  /*2bf0*/  UIADD3 UR38, UPT, UPT, UR55, 0x1fffffe, URZ ;  /* 0x01fffffe37267890 */ /* 0x000fc4000fffe0ff */
[----:B------:R-:W-:Y:S01]  /*2c00*/  UIADD3 UR52, UPT, UPT, -UR53, URZ, URZ ;  /* 0x000000ff35347290 */ /* 0x000fe2000fffe1ff */
[----:B------:R-:W-:Y:S01]  /*2c10*/  UMOV UR9, 0x400 ;  /* 0x0000040000097882 */ /* 0x000fe20000000000 */
[----:B------:R-:W1:Y:S01]  /*2c20*/  LDCU.64 UR46, c[0x0][0x348] ;  /* 0x00006900ff2e77ac */ /* 0x000e620008000a00 */
[----:B--2---:R-:W-:Y:S02]  /*2c30*/  ULEA UR9, UR6, UR9, 0x18 ;  /* 0x0000000906097291 */ /* 0x004fe4000f8ec0ff */
[----:B---3--:R-:W-:Y:S02]  /*2c40*/  UIMAD UR7, UR5, UR7, UR76 ;  /* 0x00000007050772a4 */ /* 0x008fe4000f8e024c */
[----:B------:R-:W-:Y:S02]  /*2c50*/  USHF.L.U32 UR51, UR15, 0x7, URZ ;  /* 0x000000070f337899 */ /* 0x000fe400080006ff */
[----:B----4-:R-:W-:Y:S01]  /*2c60*/  UIMAD UR52, UR10, UR52, UR8 ;  /* 0x000000340a3472a4 */ /* 0x010fe2000f8e0208 */
[----:B------:R-:W-:Y:S01]  /*2c70*/  UMOV UR6, URZ ;  /* 0x000000ff00067c82 */ /* 0x000fe20008000000 */
[----:B------:R-:W-:Y:S01]  /*2c80*/  UMOV UR14, 0x1 ;  /* 0x00000001000e7882 */ /* 0x000fe20000000000 */
[----:B------:R-:W-:Y:S01]  /*2c90*/  UMOV UR39, UR76 ;  /* 0x0000004c00277c82 */ /* 0x000fe20008000000 */
[----:B-----5:R-:W-:-:S08]  /*2ca0*/  UMOV UR54, 0x1 ;  /* 0x0000000100367882 */ /* 0x020fd00000000000 */
.L_x_37:
[----:B------:R-:W-:Y:S02]  /*2cb0*/  USHF.L.U32 UR5, UR14, 0x1f, URZ ;  /* 0x0000001f0e057899 */ /* 0x000fe400080006ff */
[----:B------:R-:W-:-:S04]  /*2cc0*/  ULEA UR4, UR6, UR9, 0x3 ;  /* 0x0000000906047291 */ /* 0x000fc8000f8e18ff */
[----:B------:R-:W-:-:S05]  /*2cd0*/  MOV R3, UR5 ;  /* 0x0000000500037c02 */ /* 0x000fca0008000f00 */
[----:B------:R-:W2:Y:S02]  /*2ce0*/  SYNCS.PHASECHK.TRANS64.TRYWAIT P0, [UR4+0x38], R3 ;  /* 0x00003803ff0075a7 */ /* 0x000ea40008001104 */
[----:B--2---:R-:W-:Y:S05]  /*2cf0*/  @!P0 BRA `(.L_x_30) ;  /* 0x0000007400cc8947 */ /* 0x004fea0003800000 */
.L_x_82:
[----:B------:R-:W-:Y:S01]  /*2d00*/  ELECT P0, URZ, PT ;  /* 0x0000000000ff782f */ /* 0x000fe20003800000 */
[----:B------:R-:W-:Y:S02]  /*2d10*/  ULEA UR48, UR6, UR9, 0xf ;  /* 0x0000000906307291 */ /* 0x000fe4000f8e78ff */
[----:B-1----:R-:W-:Y:S02]  /*2d20*/  UIADD3 UR12, UP1, UPT, UR46, 0x100, URZ ;  /* 0x000001002e0c7890 */ /* 0x002fe4000ff3e0ff */
[----:B------:R-:W-:Y:S02]  /*2d30*/  ULEA UR16, UR6, UR9, 0xf ;  /* 0x0000000906107291 */ /* 0x000fe4000f8e78ff */
[----:B------:R-:W-:Y:S02]  /*2d40*/  UIADD3 UR10, UP0, UPT, UR46, 0x100, URZ ;  /* 0x000001002e0a7890 */ /* 0x000fe4000ff1e0ff */
[----:B------:R-:W-:Y:S02]  /*2d50*/  UIADD3.X UR13, UPT, UPT, URZ, UR47, URZ, UP1, !UPT ;  /* 0x0000002fff0d7290 */ /* 0x000fe40008ffe4ff */
[----:B------:R-:W-:-:S02]  /*2d60*/  UIADD3 UR48, UPT, UPT, UR48, 0x10800, URZ ;  /* 0x0001080030307890 */ /* 0x000fc4000fffe0ff */
[----:B--2---:R-:W-:Y:S01]  /*2d70*/  @P0 IMAD.MOV.U32 R3, RZ, RZ, 0x8000 ;  /* 0x00008000ff030424 */ /* 0x004fe200078e00ff */
[----:B------:R-:W-:Y:S02]  /*2d80*/  UIADD3 UR49, UPT, UPT, UR4, 0x10, URZ ;  /* 0x0000001004317890 */ /* 0x000fe4000fffe0ff */
[----:B------:R-:W-:Y:S01]  /*2d90*/  USHF.L.U32 UR5, UR54, 0x1f, URZ ;  /* 0x0000001f36057899 */ /* 0x000fe200080006ff */
[----:B------:R1:W-:Y:S01]  /*2da0*/  @P0 SYNCS.ARRIVE.TRANS64 RZ, [UR4+0x10], R3 ;  /* 0x00001003ffff09a7 */ /* 0x0003e20008000004 */
[----:B------:R-:W-:Y:S02]  /*2db0*/  UIADD3 UR16, UPT, UPT, UR16, 0x14800, URZ ;  /* 0x0001480010107890 */ /* 0x000fe4000fffe0ff */
[----:B------:R-:W-:Y:S02]  /*2dc0*/  UIADD3 UR17, UPT, UPT, UR4, 0x10, URZ ;  /* 0x0000001004117890 */ /* 0x000fe4000fffe0ff */
[----:B------:R-:W-:Y:S01]  /*2dd0*/  UIADD3.X UR11, UPT, UPT, URZ, UR47, URZ, UP0, !UPT ;  /* 0x0000002fff0b7290 */ /* 0x000fe200087fe4ff */
[----:B------:R-:W-:Y:S01]  /*2de0*/  UMOV UR50, URZ ;  /* 0x000000ff00327c82 */ /* 0x000fe20008000000 */
[----:B------:R-:W-:Y:S01]  /*2df0*/  UMOV UR18, 0x40 ;  /* 0x0000004000127882 */ /* 0x000fe20000000000 */
[----:B------:R-:W-:Y:S01]  /*2e00*/  UMOV UR19, UR51 ;  /* 0x0000003300137c82 */ /* 0x000fe20008000000 */
[----:B------:R-:W-:Y:S01]  /*2e10*/  UMOV UR20, UR52 ;  /* 0x0000003400147c82 */ /* 0x000fe20008000000 */
[----:B------:R-:W-:Y:S01]  /*2e20*/  UMOV UR21, UR53 ;  /* 0x0000003500157c82 */ /* 0x000fe20008000000 */
[----:B------:R-:W-:Y:S01]  /*2e30*/  UTMALDG.4D [UR48], [UR12], desc[URZ] ;  /* 0x0000ff300c0075b4 */ /* 0x000fe20008019000 */
[----:B------:R-:W-:-:S02]  /*2e40*/  UIADD3 UR25, UP1, UPT, UR46, 0x80, URZ ;  /* 0x000000802e197890 */ /* 0x000fc4000ff3e0ff */
[----:B------:R-:W-:Y:S02]  /*2e50*/  UIADD3 UR24, UP0, UPT, UR46, 0x80, URZ ;  /* 0x000000802e187890 */ /* 0x000fe4000ff1e0ff */
[----:B------:R-:W-:Y:S02]  /*2e60*/  UIADD3 UR6, UPT, UPT, UR6, 0x1, URZ ;  /* 0x0000000106067890 */ /* 0x000fe4000fffe0ff */
[----:B------:R-:W-:Y:S01]  /*2e70*/  UIADD3 UR8, UPT, UPT, UR9, 0x8800, URZ ;  /* 0x0000880009087890 */ /* 0x000fe2000fffe0ff */
[----:B------:R2:W-:Y:S01]  /*2e80*/  UTMALDG.4D [UR16], [UR10], desc[URZ] ;  /* 0x0000ff100a0075b4 */ /* 0x0005e20008019000 */
[----:B-1----:R-:W-:-:S04]  /*2e90*/  MOV R3, UR5 ;  /* 0x0000000500037c02 */ /* 0x002fc80008000f00 */
[----:B------:R-:W1:Y:S01]  /*2ea0*/  SYNCS.PHASECHK.TRANS64.TRYWAIT P0, [UR9+0x8], R3 ;  /* 0x00000803ff0075a7 */ /* 0x000e620008001109 */
[----:B--2---:R-:W-:Y:S01]  /*2eb0*/  USHF.L.U32 UR11, UR7, 0x7, URZ ;  /* 0x00000007070b7899 */ /* 0x004fe200080006ff */
[----:B-1----:R-:W-:Y:S11]  /*2ec0*/  @!P0 BRA `(.L_x_31) ;  /* 0x0000007400788947 */ /* 0x002ff60003800000 */
.L_x_84:
[----:B------:R-:W-:Y:S01]  /*2ed0*/  ELECT P0, URZ, PT ;  /* 0x0000000000ff782f */ /* 0x000fe20003800000 */
[----:B------:R-:W-:Y:S02]  /*2ee0*/  UISETP.NE.AND UP2, UPT, UR6, 0x5, UPT ;  /* 0x000000050600788c */ /* 0x000fe4000bf45270 */
[----:B------:R-:W-:Y:S02]  /*2ef0*/  UIADD3.X UR7, UPT, UPT, URZ, UR47, URZ, UP1, !UPT ;  /* 0x0000002fff077290 */ /* 0x000fe40008ffe4ff */
[----:B------:R-:W-:Y:S02]  /*2f00*/  USEL UR4, URZ, 0x1, UP2 ;  /* 0x00000001ff047887 */ /* 0x000fe40009000000 */
[----:B------:R-:W-:Y:S02]  /*2f10*/  USEL UR22, UR6, URZ, UP2 ;  /* 0x000000ff06167287 */ /* 0x000fe40009000000 */
[----:B------:R-:W-:Y:S02]  /*2f20*/  ULOP3.LUT UR30, UR14, UR4, URZ, 0x3c, !UPT ;  /* 0x000000040e1e7292 */ /* 0x000fe4000f8e3cff */
[----:B------:R-:W-:-:S02]  /*2f30*/  UIADD3 UR16, UPT, UPT, UR9, 0xc800, URZ ;  /* 0x0000c80009107890 */ /* 0x000fc4000fffe0ff */
[----:B-1----:R-:W-:Y:S01]  /*2f40*/  @P0 IMAD.MOV.U32 R3, RZ, RZ, 0x8000 ;  /* 0x00008000ff030424 */ /* 0x002fe200078e00ff */
[----:B------:R-:W-:Y:S02]  /*2f50*/  UIADD3.X UR5, UPT, UPT, URZ, UR47, URZ, UP0, !UPT ;  /* 0x0000002fff057290 */ /* 0x000fe400087fe4ff */
[----:B------:R-:W-:Y:S01]  /*2f60*/  USHF.L.U32 UR23, UR30, 0x1f, URZ ;  /* 0x0000001f1e177899 */ /* 0x000fe200080006ff */
[----:B------:R1:W-:Y:S01]  /*2f70*/  @P0 SYNCS.ARRIVE.TRANS64 RZ, [UR9], R3 ;  /* 0x00000003ffff09a7 */ /* 0x0003e20008000009 */
[----:B------:R-:W-:Y:S01]  /*2f80*/  ULEA UR14, UR22, UR9, 0x3 ;  /* 0x00000009160e7291 */ /* 0x000fe2000f8e18ff */
[----:B------:R-:W-:Y:S01]  /*2f90*/  UMOV UR10, URZ ;  /* 0x000000ff000a7c82 */ /* 0x000fe20008000000 */
[----:B------:R-:W-:Y:S01]  /*2fa0*/  UMOV UR12, UR52 ;  /* 0x00000034000c7c82 */ /* 0x000fe20008000000 */
[----:B------:R-:W-:Y:S01]  /*2fb0*/  UMOV UR13, UR53 ;  /* 0x00000035000d7c82 */ /* 0x000fe20008000000 */
[----:B------:R-:W-:Y:S01]  /*2fc0*/  UMOV UR6, UR25 ;  /* 0x0000001900067c82 */ /* 0x000fe20008000000 */
[----:B------:R-:W-:Y:S01]  /*2fd0*/  UMOV UR18, 0x40 ;  /* 0x0000004000127882 */ /* 0x000fe20000000000 */
[----:B------:R-:W-:Y:S01]  /*2fe0*/  UMOV UR17, UR9 ;  /* 0x0000000900117c82 */ /* 0x000fe20008000000 */
[----:B------:R-:W-:Y:S01]  /*2ff0*/  UMOV UR20, UR52 ;  /* 0x0000003400147c82 */ /* 0x000fe20008000000 */
[----:B------:R-:W-:Y:S01]  /*3000*/  UMOV UR21, UR53 ;  /* 0x0000003500157c82 */ /* 0x000fe20008000000 */
[----:B------:R-:W-:Y:S01]  /*3010*/  UMOV UR19, UR11 ;  /* 0x0000000b00137c82 */ /* 0x000fe20008000000 */
[----:B------:R-:W-:Y:S01]  /*3020*/  UMOV UR4, UR24 ;  /* 0x0000001800047c82 */ /* 0x000fe20008000000 */
[----:B------:R2:W-:Y:S01]  /*3030*/  UTMALDG.4D [UR8], [UR6], desc[URZ] ;  /* 0x0000ff08060075b4 */ /* 0x0005e20008019000 */
[----:B------:R2:W-:Y:S01]  /*3040*/  UTMALDG.4D [UR16], [UR4], desc[URZ] ;  /* 0x0000ff10040075b4 */ /* 0x0005e20008019000 */
[----:B-1----:R-:W-:-:S04]  /*3050*/  MOV R3, UR23 ;  /* 0x0000001700037c02 */ /* 0x002fc80008000f00 */
[----:B------:R-:W1:Y:S02]  /*3060*/  SYNCS.PHASECHK.TRANS64.TRYWAIT P0, [UR14+0x38], R3 ;  /* 0x00003803ff0075a7 */ /* 0x000e64000800110e */
[----:B-12---:R-:W-:Y:S05]  /*3070*/  @!P0 BRA `(.L_x_32) ;  /* 0x00000074002c8947 */ /* 0x006fea0003800000 */
.L_x_86:
[----:B------:R-:W-:Y:S01]  /*3080*/  ELECT P0, URZ, PT ;  /* 0x0000000000ff782f */ /* 0x000fe20003800000 */
[----:B------:R-:W-:Y:S02]  /*3090*/  UIADD3 UR4, UP1, UPT, UR46, 0x180, URZ ;  /* 0x000001802e047890 */ /* 0x000fe4000ff3e0ff */
[----:B------:R-:W-:Y:S02]  /*30a0*/  ULEA UR24, UR22, UR9, 0xf ;  /* 0x0000000916187291 */ /* 0x000fe4000f8e78ff */
[----:B------:R-:W-:Y:S02]  /*30b0*/  UIADD3 UR10, UP0, UPT, UR46, 0x180, URZ ;  /* 0x000001802e0a7890 */ /* 0x000fe4000ff1e0ff */
[----:B------:R-:W-:Y:S02]  /*30c0*/  ULEA UR16, UR22, UR9, 0xf ;  /* 0x0000000916107291 */ /* 0x000fe4000f8e78ff */
[----:B------:R-:W-:Y:S02]  /*30d0*/  UIADD3.X UR5, UPT, UPT, URZ, UR47, URZ, UP1, !UPT ;  /* 0x0000002fff057290 */ /* 0x000fe40008ffe4ff */
[----:B------:R-:W-:-:S02]  /*30e0*/  UIADD3 UR24, UPT, UPT, UR24, 0x10800, URZ ;  /* 0x0001080018187890 */ /* 0x000fc4000fffe0ff */
[----:B-1----:R-:W-:Y:S01]  /*30f0*/  @P0 MOV R3, 0x8000 ;  /* 0x0000800000030802 */ /* 0x002fe20000000f00 */
[----:B------:R-:W-:Y:S02]  /*3100*/  UIADD3 UR25, UPT, UPT, UR14, 0x10, URZ ;  /* 0x000000100e197890 */ /* 0x000fe4000fffe0ff */
[----:B------:R-:W-:Y:S01]  /*3110*/  UIADD3.X UR11, UPT, UPT, URZ, UR47, URZ, UP0, !UPT ;  /* 0x0000002fff0b7290 */ /* 0x000fe200087fe4ff */
[----:B------:R1:W-:Y:S01]  /*3120*/  @P0 SYNCS.ARRIVE.TRANS64 RZ, [UR14+0x10], R3 ;  /* 0x00001003ffff09a7 */ /* 0x0003e2000800000e */
[----:B------:R-:W-:Y:S02]  /*3130*/  UIADD3 UR16, UPT, UPT, UR16, 0x14800, URZ ;  /* 0x0001480010107890 */ /* 0x000fe4000fffe0ff */
[----:B------:R-:W-:Y:S01]  /*3140*/  UIADD3 UR17, UPT, UPT, UR14, 0x10, URZ ;  /* 0x000000100e117890 */ /* 0x000fe2000fffe0ff */
        /* <DEDUP_REMOVED lines=8> */
[----:B------:R1:W-:Y:S01]  /*31d0*/  UTMALDG.4D [UR24], [UR4], desc[URZ] ;  /* 0x0000ff18040075b4 */ /* 0x0003e20008019000 */
[----:B------:R-:W-:-:S02]  /*31e0*/  UIADD3 UR6, UPT, UPT, UR22, 0x1, URZ ;  /* 0x0000000116067890 */ /* 0x000fc4000fffe0ff */
[----:B------:R-:W-:Y:S02]  /*31f0*/  ULOP3.LUT UR54, UR54, 0x1, URZ, 0x3c, !UPT ;  /* 0x0000000136367892 */ /* 0x000fe4000f8e3cff */
[----:B------:R-:W-:Y:S01]  /*3200*/  UISETP.NE.AND UP0, UPT, UR6, 0x5, UPT ;  /* 0x000000050600788c */ /* 0x000fe2000bf05270 */
[----:B------:R1:W-:Y:S03]  /*3210*/  UTMALDG.4D [UR16], [UR10], desc[URZ] ;  /* 0x0000ff100a0075b4 */ /* 0x0003e60008019000 */
[----:B------:R-:W-:Y:S02]  /*3220*/  USEL UR14, URZ, 0x1, UP0 ;  /* 0x00000001ff0e7887 */ /* 0x000fe40008000000 */
[----:B------:R-:W-:Y:S02]  /*3230*/  USEL UR6, UR6, URZ, UP0 ;  /* 0x000000ff06067287 */ /* 0x000fe40008000000 */
[----:B------:R-:W-:-:S02]  /*3240*/  UISETP.GE.AND UP0, UPT, UR55, 0x2, UPT ;  /* 0x000000023700788c */ /* 0x000fc4000bf06270 */
[----:B------:R-:W-:-:S07]  /*3250*/  ULOP3.LUT UR14, UR30, UR14, URZ, 0x3c, !UPT ;  /* 0x0000000e1e0e7292 */ /* 0x000fce000f8e3cff */
[----:B-1----:R-:W-:Y:S05]  /*3260*/  BRA.U !UP0, `(.L_x_33) ;  /* 0x00000005081c7547 */ /* 0x002fea000b800000 */
[----:B------:R-:W-:Y:S01]  /*3270*/  HFMA2 R4, -RZ, RZ, 0, -0.0 ;  /* 0x00008000ff047431 */ /* 0x000fe200000001ff */
[----:B------:R-:W-:Y:S02]  /*3280*/  UIADD3 UR30, UP3, UPT, UR46, 0x100, URZ ;  /* 0x000001002e1e7890 */ /* 0x000fe4000ff7e0ff */
[----:B------:R-:W-:Y:S02]  /*3290*/  UIADD3 UR22, UP2, UPT, UR46, 0x100, URZ ;  /* 0x000001002e167890 */ /* 0x000fe4000ff5e0ff */
[----:B------:R-:W-:Y:S02]  /*32a0*/  UIADD3 UR12, UP1, UPT, UR46, 0x180, URZ ;  /* 0x000001802e0c7890 */ /* 0x000fe4000ff3e0ff */
[----:B------:R-:W-:Y:S02]  /*32b0*/  UIADD3 UR10, UP0, UPT, UR46, 0x180, URZ ;  /* 0x000001802e0a7890 */ /* 0x000fe4000ff1e0ff */
[----:B------:R-:W-:Y:S02]  /*32c0*/  UIADD3.X UR31, UPT, UPT, URZ, UR47, URZ, UP3, !UPT ;  /* 0x0000002fff1f7290 */ /* 0x000fe40009ffe4ff */
[----:B------:R-:W-:-:S02]  /*32d0*/  UIADD3.X UR23, UPT, UPT, URZ, UR47, URZ, UP2, !UPT ;  /* 0x0000002fff177290 */ /* 0x000fc400097fe4ff */
[----:B------:R-:W-:Y:S02]  /*32e0*/  UIADD3.X UR13, UPT, UPT, URZ, UR47, URZ, UP1, !UPT ;  /* 0x0000002fff0d7290 */ /* 0x000fe40008ffe4ff */
[----:B------:R-:W-:Y:S01]  /*32f0*/  UIADD3.X UR11, UPT, UPT, URZ, UR47, URZ, UP0, !UPT ;  /* 0x0000002fff0b7290 */ /* 0x000fe200087fe4ff */
[----:B------:R-:W-:Y:S01]  /*3300*/  UMOV UR8, URZ ;  /* 0x000000ff00087c82 */ /* 0x000fe20008000000 */
[----:B------:R-:W-:Y:S01]  /*3310*/  UMOV UR42, URZ ;  /* 0x000000ff002a7c82 */ /* 0x000fe20008000000 */
[----:B------:R-:W-:Y:S01]  /*3320*/  UMOV UR34, 0x40 ;  /* 0x0000004000227882 */ /* 0x000fe20000000000 */
[----:B------:R-:W-:Y:S01]  /*3330*/  UMOV UR26, URZ ;  /* 0x000000ff001a7c82 */ /* 0x000fe20008000000 */
[----:B------:R-:W-:-:S07]  /*3340*/  UMOV UR18, 0x40 ;  /* 0x0000004000127882 */ /* 0x000fce0000000000 */
.L_x_36:
[----:B------:R-:W-:Y:S02]  /*3350*/  USHF.L.U32 UR5, UR14, 0x1f, URZ ;  /* 0x0000001f0e057899 */ /* 0x000fe400080006ff */
[----:B------:R-:W-:Y:S02]  /*3360*/  ULEA UR4, UR6, UR9, 0x3 ;  /* 0x0000000906047291 */ /* 0x000fe4000f8e18ff */
[----:B------:R-:W-:Y:S02]  /*3370*/  UIADD3 UR43, UPT, UPT, UR38, -UR8, URZ ;  /* 0x80000008262b7290 */ /* 0x000fe4000fffe0ff */
[----:B-1----:R-:W-:Y:S01]  /*3380*/  MOV R3, UR5 ;  /* 0x0000000500037c02 */ /* 0x002fe20008000f00 */
[----:B------:R-:W-:-:S04]  /*3390*/  UIADD3 UR7, UPT, UPT, UR6, 0x1, URZ ;  /* 0x0000000106077890 */ /* 0x000fc8000fffe0ff */
[----:B------:R-:W1:Y:S02]  /*33a0*/  SYNCS.PHASECHK.TRANS64.TRYWAIT P0, [UR4+0x38], R3 ;  /* 0x00003803ff0075a7 */ /* 0x000e640008001104 */
[----:B-1----:R-:W-:Y:S06]  /*33b0*/  @!P0 BRA `(.L_x_34) ;  /* 0x00000070007c8947 */ /* 0x002fec0003800000 */
.L_x_88:
[----:B------:R-:W-:Y:S01]  /*33c0*/  ELECT P0, URZ, PT ;  /* 0x0000000000ff782f */ /* 0x000fe20003800000 */
[----:B------:R-:W-:Y:S02]  /*33d0*/  UISETP.NE.AND UP0, UPT, UR7, 0x5, UPT ;  /* 0x000000050700788c */ /* 0x000fe4000bf05270 */
[----:B------:R-:W-:Y:S02]  /*33e0*/  ULEA UR40, UR6, UR9, 0xf ;  /* 0x0000000906287291 */ /* 0x000fe4000f8e78ff */
[----:B------:R-:W-:Y:S02]  /*33f0*/  USEL UR5, URZ, 0x1, UP0 ;  /* 0x00000001ff057887 */ /* 0x000fe40008000000 */
[----:B------:R-:W-:Y:S02]  /*3400*/  ULEA UR32, UR6, UR9, 0xf ;  /* 0x0000000906207291 */ /* 0x000fe4000f8e78ff */
[----:B------:R-:W-:Y:S02]  /*3410*/  ULOP3.LUT UR14, UR14, UR5, URZ, 0x3c, !UPT ;  /* 0x000000050e0e7292 */ /* 0x000fe4000f8e3cff */
[----:B------:R-:W-:-:S02]  /*3420*/  USEL UR5, UR7, URZ, UP0 ;  /* 0x000000ff07057287 */ /* 0x000fc40008000000 */
[----:B-1----:R-:W-:Y:S01]  /*3430*/  @P0 IMAD.MOV.U32 R3, RZ, RZ, 0x8000 ;  /* 0x00008000ff030424 */ /* 0x002fe200078e00ff */
[----:B------:R-:W-:Y:S02]  /*3440*/  USHF.L.U32 UR43, UR43, 0x7, URZ ;  /* 0x000000072b2b7899 */ /* 0x000fe400080006ff */
[----:B------:R-:W-:Y:S01]  /*3450*/  UIADD3 UR40, UPT, UPT, UR40, 0x10800, URZ ;  /* 0x0001080028287890 */ /* 0x000fe2000fffe0ff */
[----:B------:R1:W-:Y:S01]  /*3460*/  @P0 SYNCS.ARRIVE.TRANS64 RZ, [UR4+0x10], R3 ;  /* 0x00001003ffff09a7 */ /* 0x0003e20008000004 */
[----:B------:R-:W-:Y:S02]  /*3470*/  UIADD3 UR41, UPT, UPT, UR4, 0x10, URZ ;  /* 0x0000001004297890 */ /* 0x000fe4000fffe0ff */
[----:B------:R-:W-:Y:S02]  /*3480*/  UIADD3 UR32, UPT, UPT, UR32, 0x14800, URZ ;  /* 0x0001480020207890 */ /* 0x000fe4000fffe0ff */
[----:B------:R-:W-:Y:S02]  /*3490*/  UIADD3 UR33, UPT, UPT, UR4, 0x10, URZ ;  /* 0x0000001004217890 */ /* 0x000fe4000fffe0ff */
[----:B------:R-:W-:-:S02]  /*34a0*/  USHF.L.U32 UR6, UR14, 0x1f, URZ ;  /* 0x0000001f0e067899 */ /* 0x000fc400080006ff */
[----:B------:R-:W-:Y:S01]  /*34b0*/  ULEA UR4, UR5, UR9, 0x3 ;  /* 0x0000000905047291 */ /* 0x000fe2000f8e18ff */
[----:B------:R-:W-:Y:S01]  /*34c0*/  UMOV UR44, UR52 ;  /* 0x00000034002c7c82 */ /* 0x000fe20008000000 */
[----:B------:R-:W-:Y:S01]  /*34d0*/  UMOV UR45, UR53 ;  /* 0x00000035002d7c82 */ /* 0x000fe20008000000 */
[----:B------:R-:W-:Y:S01]  /*34e0*/  UMOV UR36, UR52 ;  /* 0x0000003400247c82 */ /* 0x000fe20008000000 */
[----:B------:R-:W-:Y:S01]  /*34f0*/  UMOV UR37, UR53 ;  /* 0x0000003500257c82 */ /* 0x000fe20008000000 */
[----:B------:R-:W-:Y:S01]  /*3500*/  UMOV UR35, UR43 ;  /* 0x0000002b00237c82 */ /* 0x000fe20008000000 */
[----:B------:R2:W-:Y:S01]  /*3510*/  UTMALDG.4D [UR40], [UR30], desc[URZ] ;  /* 0x0000ff281e0075b4 */ /* 0x0005e20008019000 */
[----:B-1----:R-:W-:Y:S01]  /*3520*/  MOV R3, UR6 ;  /* 0x0000000600037c02 */ /* 0x002fe20008000f00 */
[----:B------:R2:W-:Y:S03]  /*3530*/  UTMALDG.4D [UR32], [UR22], desc[URZ] ;  /* 0x0000ff20160075b4 */ /* 0x0005e60008019000 */
[----:B------:R-:W1:Y:S02]  /*3540*/  SYNCS.PHASECHK.TRANS64.TRYWAIT P0, [UR4+0x38], R3 ;  /* 0x00003803ff0075a7 */ /* 0x000e640008001104 */
[----:B-12---:R-:W-:Y:S05]  /*3550*/  @!P0 BRA `(.L_x_35) ;  /* 0x0000007000348947 */ /* 0x006fea0003800000 */
.L_x_90:
[----:B------:R-:W-:Y:S01]  /*3560*/  ELECT P0, URZ, PT ;  /* 0x0000000000ff782f */ /* 0x000fe20003800000 */
[----:B------:R-:W-:Y:S02]  /*3570*/  ULEA UR24, UR5, UR9, 0xf ;  /* 0x0000000905187291 */ /* 0x000fe4000f8e78ff */
[----:B------:R-:W-:Y:S02]  /*3580*/  ULEA UR16, UR5, UR9, 0xf ;  /* 0x0000000905107291 */ /* 0x000fe4000f8e78ff */
[----:B------:R-:W-:Y:S02]  /*3590*/  UIADD3 UR25, UPT, UPT, UR4, 0x10, URZ ;  /* 0x0000001004197890 */ /* 0x000fe4000fffe0ff */
[----:B------:R-:W-:Y:S02]  /*35a0*/  UIADD3 UR24, UPT, UPT, UR24, 0x10800, URZ ;  /* 0x0001080018187890 */ /* 0x000fe4000fffe0ff */
[----:B------:R-:W-:Y:S02]  /*35b0*/  UIADD3 UR17, UPT, UPT, UR4, 0x10, URZ ;  /* 0x0000001004117890 */ /* 0x000fe4000fffe0ff */
[----:B------:R-:W-:-:S02]  /*35c0*/  UIADD3 UR16, UPT, UPT, UR16, 0x14800, URZ ;  /* 0x0001480010107890 */ /* 0x000fc4000fffe0ff */
[----:B------:R2:W-:Y:S01]  /*35d0*/  @P0 SYNCS.ARRIVE.TRANS64 RZ, [UR4+0x10], R4 ;  /* 0x00001004ffff09a7 */ /* 0x0005e20008000004 */
[----:B------:R-:W-:Y:S01]  /*35e0*/  UMOV UR27, UR43 ;  /* 0x0000002b001b7c82 */ /* 0x000fe20008000000 */
[----:B------:R-:W-:Y:S01]  /*35f0*/  UMOV UR28, UR52 ;  /* 0x00000034001c7c82 */ /* 0x000fe20008000000 */
[----:B------:R-:W-:Y:S01]  /*3600*/  UMOV UR29, UR53 ;  /* 0x00000035001d7c82 */ /* 0x000fe20008000000 */
[----:B------:R-:W-:Y:S01]  /*3610*/  UMOV UR19, UR43 ;  /* 0x0000002b00137c82 */ /* 0x000fe20008000000 */
[----:B------:R-:W-:Y:S01]  /*3620*/  UMOV UR20, UR52 ;  /* 0x0000003400147c82 */ /* 0x000fe20008000000 */
[----:B------:R-:W-:Y:S01]  /*3630*/  UMOV UR21, UR53 ;  /* 0x0000003500157c82 */ /* 0x000fe20008000000 */
[----:B------:R2:W-:Y:S01]  /*3640*/  UTMALDG.4D [UR24], [UR12], desc[URZ] ;  /* 0x0000ff180c0075b4 */ /* 0x0005e20008019000 */
[----:B------:R-:W-:Y:S02]  /*3650*/  UIADD3 UR5, UPT, UPT, UR5, 0x1, URZ ;  /* 0x0000000105057890 */ /* 0x000fe4000fffe0ff */
[----:B------:R-:W-:-:S02]  /*3660*/  UIADD3 UR8, UPT, UPT, UR8, 0x1, URZ ;  /* 0x0000000108087890 */ /* 0x000fc4000fffe0ff */
[----:B------:R-:W-:Y:S01]  /*3670*/  UISETP.NE.AND UP0, UPT, UR5, 0x5, UPT ;  /* 0x000000050500788c */ /* 0x000fe2000bf05270 */
[----:B------:R2:W-:Y:S03]  /*3680*/  UTMALDG.4D [UR16], [UR10], desc[URZ] ;  /* 0x0000ff100a0075b4 */ /* 0x0005e60008019000 */
[----:B------:R-:W-:Y:S02]  /*3690*/  USEL UR4, URZ, 0x1, UP0 ;  /* 0x00000001ff047887 */ /* 0x000fe40008000000 */
[----:B------:R-:W-:Y:S02]  /*36a0*/  USEL UR6, UR5, URZ, UP0 ;  /* 0x000000ff05067287 */ /* 0x000fe40008000000 */
[----:B------:R-:W-:Y:S02]  /*36b0*/  UISETP.NE.AND UP0, UPT, UR8, UR15, UPT ;  /* 0x0000000f0800728c */ /* 0x000fe4000bf05270 */
[----:B------:R-:W-:-:S07]  /*36c0*/  ULOP3.LUT UR14, UR14, UR4, URZ, 0x3c, !UPT ;  /* 0x000000040e0e7292 */ /* 0x000fce000f8e3cff */
[----:B--2---:R-:W-:Y:S05]  /*36d0*/  BRA.U UP0, `(.L_x_36) ;  /* 0xfffffffd001c7547 */ /* 0x004fea000b83ffff */
.L_x_33:
[----:B------:R-:W2:Y:S01]  /*36e0*/  LDCU UR4, c[0x0][0x610] ;  /* 0x0000c200ff0477ac */ /* 0x000ea20008000800 */
[----:B------:R-:W3:Y:S01]  /*36f0*/  LDCU.U8 UR8, c[0x0][0x614] ;  /* 0x0000c280ff0877ac */ /* 0x000ee20008000000 */
[----:B------:R-:W-:Y:S01]  /*3700*/  UIADD3 UR39, UPT, UPT, UR56, UR39, URZ ;  /* 0x0000002738277290 */ /* 0x000fe2000fffe0ff */
[----:B------:R-:W4:Y:S01]  /*3710*/  LDCU.U8 UR7, c[0x0][0x615] ;  /* 0x0000c2a0ff0777ac */ /* 0x000f220008000000 */
[----:B------:R-:W5:Y:S02]  /*3720*/  LDCU.64 UR10, c[0x0][0x618] ;  /* 0x0000c300ff0a77ac */ /* 0x000f640008000a00 */
[----:B--2---:R-:W-:Y:S01]  /*3730*/  UIMAD.WIDE.U32 UR4, UR39, UR4, URZ ;  /* 0x00000004270472a5 */ /* 0x004fe2000f8e00ff */
[----:B------:R-:W2:Y:S01]  /*3740*/  LDCU.U8 UR13, c[0x0][0x620] ;  /* 0x0000c400ff0d77ac */ /* 0x000ea20008000000 */
[----:B------:R-:W1:Y:S05]  /*3750*/  LDCU.U8 UR12, c[0x0][0x621] ;  /* 0x0000c420ff0c77ac */ /* 0x000e6a0008000000 */
[----:B------:R-:W-:-:S02]  /*3760*/  UMOV UR4, UR5 ;  /* 0x0000000500047c82 */ /* 0x000fc40008000000 */
[----:B------:R-:W-:-:S04]  /*3770*/  UIADD3 UR52, UPT, UPT, UR39, -UR4, URZ ;  /* 0x8000000427347290 */ /* 0x000fc8000fffe0ff */
[----:B---3--:R-:W-:Y:S01]  /*3780*/  USHF.R.U32.HI UR52, URZ, UR8, UR52 ;  /* 0x00000008ff347299 */ /* 0x008fe20008011634 */
[----:B------:R-:W3:Y:S03]  /*3790*/  LDCU UR8, c[0x0][0x624] ;  /* 0x0000c480ff0877ac */ /* 0x000ee60008000800 */
[----:B------:R-:W-:-:S04]  /*37a0*/  UIADD3 UR52, UPT, UPT, UR4, UR52, URZ ;  /* 0x0000003404347290 */ /* 0x000fc8000fffe0ff */
[----:B----4-:R-:W-:Y:S01]  /*37b0*/  USHF.R.U32.HI UR52, URZ, UR7, UR52 ;  /* 0x00000007ff347299 */ /* 0x010fe20008011634 */
[----:B------:R-:W4:Y:S03]  /*37c0*/  LDCU UR7, c[0x0][0x60c] ;  /* 0x0000c180ff0777ac */ /* 0x000f260008000800 */
[----:B-----5:R-:W-:Y:S02]  /*37d0*/  UIMAD.WIDE.U32 UR4, UR52, UR11, URZ ;  /* 0x0000000b340472a5 */ /* 0x020fe4000f8e00ff */
[----:B---3--:R-:W-:-:S05]  /*37e0*/  UISETP.GE.AND UP0, UPT, UR39, UR8, UPT ;  /* 0x000000082700728c */ /* 0x008fca000bf06270 */
[----:B------:R-:W-:Y:S02]  /*37f0*/  UMOV UR4, UR5 ;  /* 0x0000000500047c82 */ /* 0x000fe40008000000 */
[----:B------:R-:W-:-:S04]  /*3800*/  UIADD3 UR5, UPT, UPT, UR52, -UR4, URZ ;  /* 0x8000000434057290 */ /* 0x000fc8000fffe0ff */
[----:B--2---:R-:W-:-:S04]  /*3810*/  USHF.R.U32.HI UR5, URZ, UR13, UR5 ;  /* 0x0000000dff057299 */ /* 0x004fc80008011605 */
[----:B------:R-:W-:Y:S02]  /*3820*/  UIADD3 UR4, UPT, UPT, UR4, UR5, URZ ;  /* 0x0000000504047290 */ /* 0x000fe4000fffe0ff */
[----:B------:R-:W-:Y:S02]  /*3830*/  UIADD3 UR5, UPT, UPT, -UR52, URZ, URZ ;  /* 0x000000ff34057290 */ /* 0x000fe4000fffe1ff */
[----:B-1----:R-:W-:Y:S02]  /*3840*/  USHF.R.U32.HI UR53, URZ, UR12, UR4 ;  /* 0x0000000cff357299 */ /* 0x002fe40008011604 */
[----:B----4-:R-:W-:Y:S02]  /*3850*/  UIMAD UR7, UR7, UR5, UR39 ;  /* 0x00000005070772a4 */ /* 0x010fe4000f8e0227 */
[----:B------:R-:W-:-:S04]  /*3860*/  UIADD3 UR4, UPT, UPT, -UR53, URZ, URZ ;  /* 0x000000ff35047290 */ /* 0x000fc8000fffe1ff */
[----:B------:R-:W-:Y:S01]  /*3870*/  UIMAD UR52, UR10, UR4, UR52 ;  /* 0x000000040a3472a4 */ /* 0x000fe2000f8e0234 */
[----:B------:R-:W-:Y:S11]  /*3880*/  BRA.U !UP0, `(.L_x_37) ;  /* 0xfffffff508087547 */ /* 0x000ff6000b83ffff */
.L_x_29:
[----:B------:R-:W-:Y:S01]  /*3890*/  UISETP.NE.AND UP0, UPT, UR6, 0x4, UPT ;  /* 0x000000040600788c */ /* 0x000fe2000bf05270 */
[----:B------:R-:W1:Y:S01]  /*38a0*/  S2UR UR7, SR_CgaCtaId ;  /* 0x00000000000779c3 */ /* 0x000e620000008800 */
[----:B------:R-:W-:-:S04]  /*38b0*/  UIADD3 UR4, UPT, UPT, UR6, 0x2, URZ ;  /* 0x0000000206047890 */ /* 0x000fc8000fffe0ff */
[----:B------:R-:W-:-:S04]  /*38c0*/  USEL UR4, UR4, 0x1, UP0 ;  /* 0x0000000104047887 */ /* 0x000fc80008000000 */
[----:B------:R-:W-:Y:S02]  /*38d0*/  UISETP.NE.AND UP1, UPT, UR4, 0x5, UPT ;  /* 0x000000050400788c */ /* 0x000fe4000bf25270 */
[----:B------:R-:W-:-:S04]  /*38e0*/  UIADD3 UR4, UPT, UPT, UR4, 0x1, URZ ;  /* 0x0000000104047890 */ /* 0x000fc8000fffe0ff */
[----:B------:R-:W-:Y:S02]  /*38f0*/  USEL UR4, UR4, 0x1, UP1 ;  /* 0x0000000104047887 */ /* 0x000fe40008800000 */
[----:B------:R-:W-:Y:S02]  /*3900*/  UISETP.EQ.XOR UP1, UPT, UR6, 0x4, !UP1 ;  /* 0x000000040600788c */ /* 0x000fe4000cf22a70 */
[----:B------:R-:W-:Y:S02]  /*3910*/  UISETP.NE.AND UP0, UPT, UR4, 0x5, UPT ;  /* 0x000000050400788c */ /* 0x000fe4000bf05270 */
[----:B------:R-:W-:Y:S02]  /*3920*/  UIADD3 UR5, UPT, UPT, UR4, 0x1, URZ ;  /* 0x0000000104057890 */ /* 0x000fe4000fffe0ff */
[----:B------:R-:W-:Y:S02]  /*3930*/  UISETP.EQ.XOR UP1, UPT, UR4, 0x5, UP1 ;  /* 0x000000050400788c */ /* 0x000fe40008f22a70 */
[----:B------:R-:W-:Y:S01]  /*3940*/  USEL UR5, UR5, 0x1, UP0 ;  /* 0x0000000105057887 */ /* 0x000fe20008000000 */
[----:B------:R-:W-:-:S03]  /*3950*/  UMOV UR6, 0x400 ;  /* 0x0000040000067882 */ /* 0x000fc60000000000 */
[----:B------:R-:W-:Y:S02]  /*3960*/  UISETP.EQ.XOR UP1, UPT, UR5, 0x5, UP1 ;  /* 0x000000050500788c */ /* 0x000fe40008f22a70 */
[----:B------:R-:W-:Y:S02]  /*3970*/  UISETP.NE.AND UP0, UPT, UR5, 0x5, UPT ;  /* 0x000000050500788c */ /* 0x000fe4000bf05270 */
[----:B------:R-:W-:Y:S02]  /*3980*/  USEL UR4, URZ, 0x1, !UP1 ;  /* 0x00000001ff047887 */ /* 0x000fe4000c800000 */
[----:B-1----:R-:W-:Y:S02]  /*3990*/  ULEA UR6, UR7, UR6, 0x18 ;  /* 0x0000000607067291 */ /* 0x002fe4000f8ec0ff */
[----:B------:R-:W-:Y:S02]  /*39a0*/  ULOP3.LUT UR4, UR14, UR4, URZ, 0x3c, !UPT ;  /* 0x000000040e047292 */ /* 0x000fe4000f8e3cff */
[----:B------:R-:W-:-:S02]  /*39b0*/  USEL UR5, UR5, URZ, UP0 ;  /* 0x000000ff05057287 */ /* 0x000fc40008000000 */
[----:B------:R-:W-:Y:S02]  /*39c0*/  USHF.L.U32 UR4, UR4, 0x1f, URZ ;  /* 0x0000001f04047899 */ /* 0x000fe400080006ff */
[----:B------:R-:W-:-:S04]  /*39d0*/  ULEA UR5, UR5, UR6, 0x3 ;  /* 0x0000000605057291 */ /* 0x000fc8000f8e18ff */
[----:B------:R-:W-:-:S05]  /*39e0*/  MOV R3, UR4 ;  /* 0x0000000400037c02 */ /* 0x000fca0008000f00 */
[----:B------:R-:W1:Y:S02]  /*39f0*/  SYNCS.PHASECHK.TRANS64.TRYWAIT P0, [UR5+0x38], R3 ;  /* 0x00003803ff0075a7 */ /* 0x000e640008001105 */
[----:B-1----:R-:W-:Y:S05]  /*3a00*/  @!P0 BRA `(.L_x_38) ;  /* 0x0000006c00288947 */ /* 0x002fea0003800000 */
.L_x_92:
[----:B------:R-:W-:Y:S01]  /*3a10*/  ELECT P0, URZ, PT ;  /* 0x0000000000ff782f */ /* 0x000fe20003800000 */
[----:B------:R-:W-:-:S06]  /*3a20*/  USHF.L.U32 UR4, UR54, 0x1f, URZ ;  /* 0x0000001f36047899 */ /* 0x000fcc00080006ff */
[----:B-1----:R-:W-:-:S06]  /*3a30*/  MOV R3, UR4 ;  /* 0x0000000400037c02 */ /* 0x002fcc0008000f00 */
[----:B------:R-:W-:-:S04]  /*3a40*/  @P0 IMAD.MOV.U32 R4, RZ, RZ, 0x8000 ;  /* 0x00008000ff040424 */ /* 0x000fc800078e00ff */
[----:B------:R1:W-:Y:S01]  /*3a50*/  @P0 SYNCS.ARRIVE.TRANS64 RZ, [UR5+0x10], R4 ;  /* 0x00001004ffff09a7 */ /* 0x0003e20008000005 */
[----:B------:R-:W2:Y:S02]  /*3a60*/  SYNCS.PHASECHK.TRANS64.TRYWAIT P0, [UR6+0x8], R3 ;  /* 0x00000803ff0075a7 */ /* 0x000ea40008001106 */
[----:B-12---:R-:W-:Y:S05]  /*3a70*/  @!P0 BRA `(.L_x_39) ;  /* 0x0000006c00348947 */ /* 0x006fea0003800000 */
.L_x_94:
[----:B------:R-:W-:-:S13]  /*3a80*/  ELECT P0, URZ, PT ;  /* 0x0000000000ff782f */ /* 0x000fda0003800000 */
[----:B-1----:R-:W-:-:S04]  /*3a90*/  @P0 MOV R3, 0x8000 ;  /* 0x0000800000030802 */ /* 0x002fc80000000f00 */
[----:B------:R1:W-:Y:S03]  /*3aa0*/  @P0 SYNCS.ARRIVE.TRANS64 RZ, [UR6], R3 ;  /* 0x00000003ffff09a7 */ /* 0x0003e60008000006 */
.L_x_5:
[----:B------:R-:W-:-:S13]  /*3ab0*/  R2UR UR4, R0 ;  /* 0x00000000000472ca */ /* 0x000fda00000e0000 */
[----:B------:R-:W-:-:S09]  /*3ac0*/  UISETP.GT.AND UP0, UPT, UR4, 0x3, UPT ;  /* 0x000000030400788c */ /* 0x000fd2000bf04270 */
[----:B------:R-:W-:Y:S05]  /*3ad0*/  BRA.U UP0, `(.L_x_3) ;  /* 0x0000004900707547 */ /* 0x000fea000b800000 */
.L_x_40:
[----:B------:R-:W-:-:S08]  /*3ae0*/  NOP ;  /* 0x0000000000007918 */ /* 0x000fd00000000000 */
[----:B------:R-:W4:Y:S02]  /*3af0*/  USETMAXREG.TRY_ALLOC.CTAPOOL UP0, 0xc0 ;  /* 0x000000c0000079c8 */ /* 0x000f240008000600 */
[----:B----4-:R-:W-:Y:S05]  /*3b00*/  BRA.U !UP0, `(.L_x_40) ;  /* 0xfffffffd08f47547 */ /* 0x010fea000b83ffff */
[----:B------:R-:W4:Y:S01]  /*3b10*/  LDCU UR6, c[0x0][0x38c] ;  /* 0x00007180ff0677ac */ /* 0x000f220008000800 */
[----:B------:R-:W5:Y:S01]  /*3b20*/  LDCU UR7, c[0x0][0x624] ;  /* 0x0000c480ff0777ac */ /* 0x000f620008000800 */
[----:B------:R-:W-:Y:S01]  /*3b30*/  UMOV UR8, 0x1 ;  /* 0x0000000100087882 */ /* 0x000fe20000000000 */
[----:B----4-:R-:W-:Y:S02]  /*3b40*/  UIADD3 UR4, UPT, UPT, -UR6, URZ, URZ ;  /* 0x000000ff06047290 */ /* 0x010fe4000fffe1ff */
[----:B---3--:R-:W-:Y:S02]  /*3b50*/  UIADD3 UR5, UPT, UPT, UR6, -0x1, URZ ;  /* 0xffffffff06057890 */ /* 0x008fe4000fffe0ff */
[----:B------:R-:W-:Y:S02]  /*3b60*/  USHF.R.S32.HI UR4, URZ, 0x1f, UR4 ;  /* 0x0000001fff047899 */ /* 0x000fe40008011404 */
[----:B------:R-:W-:Y:S02]  /*3b70*/  UISETP.GT.AND UP0, UPT, UR6, URZ, UPT ;  /* 0x000000ff0600728c */ /* 0x000fe4000bf04270 */
[----:B------:R-:W-:-:S02]  /*3b80*/  USHF.R.S32.HI UR11, URZ, 0x1f, UR5 ;  /* 0x0000001fff0b7899 */ /* 0x000fc40008011405 */
[----:B------:R-:W-:Y:S02]  /*3b90*/  ULEA.HI UR4, UR4, -UR6, URZ, 0x7 ;  /* 0x8000000604047291 */ /* 0x000fe4000f8f38ff */
[----:B------:R-:W-:Y:S02]  /*3ba0*/  ULEA.HI UR11, UR11, UR5, URZ, 0x7 ;  /* 0x000000050b0b7291 */ /* 0x000fe4000f8f38ff */
[----:B------:R-:W-:Y:S02]  /*3bb0*/  USHF.R.S32.HI UR4, URZ, 0x7, UR4 ;  /* 0x00000007ff047899 */ /* 0x000fe40008011404 */
[----:B------:R-:W-:Y:S02]  /*3bc0*/  USHF.R.S32.HI UR11, URZ, 0x7, UR11 ;  /* 0x00000007ff0b7899 */ /* 0x000fe4000801140b */
[----:B------:R-:W-:Y:S02]  /*3bd0*/  @!UP0 ULOP3.LUT UR11, URZ, UR4, URZ, 0x33, !UPT ;  /* 0x00000004ff0b8292 */ /* 0x000fe4000f8e33ff */
[----:B-----5:R-:W-:Y:S01]  /*3be0*/  UISETP.GE.AND UP0, UPT, UR76, UR7, UPT ;  /* 0x000000074c00728c */ /* 0x020fe2000bf06270 */
[----:B------:R-:W-:Y:S08]  /*3bf0*/  BAR.SYNC.DEFER_BLOCKING 0x2, 0x120 ;  /* 0x0084800000007b1d */ /* 0x000ff00000010000 */
[----:B------:R-:W-:Y:S05]  /*3c00*/  BRA.U UP0, `(.L_x_41) ;  /* 0x0000004900047547 */ /* 0x000fea000b800000 */
[----:B------:R-:W-:Y:S01]  /*3c10*/  UISETP.LT.AND UP0, UPT, URZ, UR11, UPT ;  /* 0x0000000bff00728c */ /* 0x000fe2000bf01270 */
[----:B------:R-:W3:Y:S01]  /*3c20*/  S2UR UR7, SR_CgaCtaId ;  /* 0x00000000000779c3 */ /* 0x000ee20000008800 */
[----:B------:R-:W-:Y:S01]  /*3c30*/  R2UR UR10, R0 ;  /* 0x00000000000a72ca */ /* 0x000fe200000e0000 */
[----:B------:R-:W-:Y:S01]  /*3c40*/  IMAD.MOV.U32 R136, RZ, RZ, -0x1 ;  /* 0xffffffffff887424 */ /* 0x000fe200078e00ff */
[----:B------:R-:W-:Y:S01]  /*3c50*/  USEL UR5, URZ, UR11, !UP0 ;  /* 0x0000000bff057287 */ /* 0x000fe2000c000000 */
[----:B------:R-:W-:Y:S01]  /*3c60*/  UMOV UR8, 0x400 ;  /* 0x0000040000087882 */ /* 0x000fe20000000000 */
[----:B------:R-:W-:Y:S02]  /*3c70*/  UMOV UR9, 0x400 ;  /* 0x0000040000097882 */ /* 0x000fe40000000000 */
[----:B------:R-:W-:Y:S01]  /*3c80*/  UIMAD UR5, UR5, -0x80, UR6 ;  /* 0xffffff80050578a4 */ /* 0x000fe2000f8e0206 */
[----:B------:R-:W4:Y:S01]  /*3c90*/  S2UR UR14, SR_CgaCtaId ;  /* 0x00000000000e79c3 */ /* 0x000f220000008800 */
[----:B------:R-:W-:-:S04]  /*3ca0*/  UMOV UR13, URZ ;  /* 0x000000ff000d7c82 */ /* 0x000fc80008000000 */
[----:B-12---:R-:W-:Y:S01]  /*3cb0*/  IMAD R3, RZ, RZ, -UR5 ;  /* 0x80000005ff037e24 */ /* 0x006fe2000f8e02ff */
[----:B------:R-:W-:-:S04]  /*3cc0*/  USHF.R.S32.HI UR4, URZ, 0x1f, UR10 ;  /* 0x0000001fff047899 */ /* 0x000fc8000801140a */
[----:B------:R-:W-:Y:S01]  /*3cd0*/  ULEA.HI UR4, UR4, UR10, URZ, 0x2 ;  /* 0x0000000a04047291 */ /* 0x000fe2000f8f10ff */
[C---:B------:R-:W-:Y:S02]  /*3ce0*/  VIADDMNMX R141, R3.reuse, 0x20, RZ, !PT ;  /* 0x00000020038d7846 */ /* 0x040fe400078001ff */
[C---:B------:R-:W-:Y:S01]  /*3cf0*/  VIADDMNMX R5, R3.reuse, 0x40, RZ, !PT ;  /* 0x0000004003057846 */ /* 0x040fe200078001ff */
[----:B------:R-:W-:Y:S01]  /*3d00*/  ULOP3.LUT UR4, UR4, 0xfffffffc, URZ, 0xc0, !UPT ;  /* 0xfffffffc04047892 */ /* 0x000fe2000f8ec0ff */
[C---:B------:R-:W-:Y:S01]  /*3d10*/  VIADDMNMX R137, R3.reuse, 0x60, RZ, !PT ;  /* 0x0000006003897846 */ /* 0x040fe200078001ff */
[----:B---3--:R-:W-:Y:S01]  /*3d20*/  ULEA UR6, UR7, UR8, 0x18 ;  /* 0x0000000807067291 */ /* 0x008fe2000f8ec0ff */
[----:B------:R-:W-:Y:S01]  /*3d30*/  VIADDMNMX R3, R3, 0x80, RZ, !PT ;  /* 0x0000008003037846 */ /* 0x000fe200078001ff */
[----:B------:R-:W-:Y:S01]  /*3d40*/  UIADD3 UR12, UPT, UPT, UR10, 0x3, -UR4 ;  /* 0x000000030a0c7890 */ /* 0x000fe2000fffe804 */
[--C-:B------:R-:W-:Y:S01]  /*3d50*/  SHF.R.U32.HI R141, RZ, R141, R136.reuse ;  /* 0x0000008dff8d7219 */ /* 0x100fe20000011688 */
[----:B------:R-:W-:Y:S01]  /*3d60*/  UMOV UR8, 0x1 ;  /* 0x0000000100087882 */ /* 0x000fe20000000000 */
[----:B------:R-:W-:-:S02]  /*3d70*/  SHF.R.U32.HI R140, RZ, R5, R136 ;  /* 0x00000005ff8c7219 */ /* 0x000fc40000011688 */
[--C-:B------:R-:W-:Y:S01]  /*3d80*/  SHF.R.U32.HI R137, RZ, R137, R136.reuse ;  /* 0x00000089ff897219 */ /* 0x100fe20000011688 */
[----:B----4-:R-:W-:Y:S01]  /*3d90*/  ULEA UR14, UR14, UR9, 0x18 ;  /* 0x000000090e0e7291 */ /* 0x010fe2000f8ec0ff */
[----:B------:R-:W-:Y:S02]  /*3da0*/  SHF.R.U32.HI R136, RZ, R3, R136 ;  /* 0x00000003ff887219 */ /* 0x000fe40000011688 */
[----:B------:R-:W-:-:S09]  /*3db0*/  UMOV UR9, URZ ;  /* 0x000000ff00097c82 */ /* 0x000fd20008000000 */
.L_x_49:
[----:B------:R-:W-:Y:S02]  /*3dc0*/  USHF.L.U32 UR5, UR8, 0x1f, URZ ;  /* 0x0000001f08057899 */ /* 0x000fe400080006ff */
[----:B------:R-:W-:-:S04]  /*3dd0*/  USHF.L.U32 UR4, UR9, 0x1f, URZ ;  /* 0x0000001f09047899 */ /* 0x000fc800080006ff */
[----:B---3--:R-:W-:Y:S02]  /*3de0*/  MOV R3, UR5 ;  /* 0x0000000500037c02 */ /* 0x008fe40008000f00 */
[----:B------:R-:W-:Y:S02]  /*3df0*/  MOV R4, UR4 ;  /* 0x0000000400047c02 */ /* 0x000fe40008000f00 */
[----:B------:R-:W1:Y:S02]  /*3e00*/  SYNCS.PHASECHK.TRANS64.TRYWAIT P0, [UR6+0x98], R3 ;  /* 0x00009803ff0075a7 */ /* 0x000e640008001106 */
[----:B-1----:R-:W-:Y:S05]  /*3e10*/  @!P0 BRA `(.L_x_42) ;  /* 0x00000068006c8947 */ /* 0x002fea0003800000 */
.L_x_96:
[----:B------:R-:W2:Y:S01]  /*3e20*/  SYNCS.PHASECHK.TRANS64.TRYWAIT P0, [UR6+0x60], R4 ;  /* 0x00006004ff0075a7 */ /* 0x000ea20008001106 */
[----:B-1----:R-:W1:Y:S02]  /*3e30*/  S2R R3, SR_TID.X ;  /* 0x0000000000037919 */ /* 0x002e640000002100 */
[----:B-1----:R-:W-:-:S05]  /*3e40*/  IMAD.U32 R145, R3, 0x10000, RZ ;  /* 0x0001000003917824 */ /* 0x002fca00078e00ff */
[----:B------:R-:W-:-:S04]  /*3e50*/  LOP3.LUT R145, R145, 0x600000, RZ, 0xc0, !PT ;  /* 0x0060000091917812 */ /* 0x000fc800078ec0ff */
[----:B------:R-:W-:Y:S01]  /*3e60*/  R2UR UR5, R145 ;  /* 0x00000000910572ca */ /* 0x000fe200000e0000 */
[----:B--2---:R-:W-:-:S14]  /*3e70*/  @!P0 BRA `(.L_x_43) ;  /* 0x0000006800748947 */ /* 0x004fdc0003800000 */
.L_x_98:
[----:B------:R-:W2:Y:S01]  /*3e80*/  LDTM.x32 R100, tmem[UR5] ;  /* 0x00000005006479ee */ /* 0x000ea200082c0000 */
[----:B------:R-:W-:Y:S01]  /*3e90*/  LOP3.LUT R144, R145, 0x20, RZ, 0xfc, !PT ;  /* 0x0000002091907812 */ /* 0x000fe200078efcff */
[----:B------:R-:W-:Y:S01]  /*3ea0*/  ULOP3.LUT UR9, UR9, 0x1, URZ, 0x3c, !UPT ;  /* 0x0000000109097892 */ /* 0x000fe2000f8e3cff */
[----:B------:R-:W-:Y:S01]  /*3eb0*/  R2P PR, R141, 0x7e ;  /* 0x0000007e8d007804 */ /* 0x000fe20000000000 */
[----:B------:R-:W-:Y:S01]  /*3ec0*/  UISETP.GE.AND UP0, UPT, UR11, 0x1, UPT ;  /* 0x000000010b00788c */ /* 0x000fe2000bf06270 */
[----:B------:R-:W-:Y:S02]  /*3ed0*/  R2UR UR4, R144 ;  /* 0x00000000900472ca */ /* 0x000fe400000e0000 */
[C---:B------:R-:W-:Y:S02]  /*3ee0*/  LOP3.LUT R154, R145.reuse, 0x40, RZ, 0xfc, !PT ;  /* 0x00000040919a7812 */ /* 0x040fe400078efcff */
[----:B------:R-:W-:Y:S02]  /*3ef0*/  LOP3.LUT R155, R145, 0x60, RZ, 0xfc, !PT ;  /* 0x00000060919b7812 */ /* 0x000fe400078efcff */
[----:B------:R-:W-:-:S02]  /*3f00*/  R2UR UR5, R154 ;  /* 0x000000009a0572ca */ /* 0x000fc400000e0000 */
[----:B------:R-:W-:-:S05]  /*3f10*/  LOP3.LUT R162, R145, 0x50, RZ, 0xfc, !PT ;  /* 0x0000005091a27812 */ /* 0x000fca00078efcff */
[----:B------:R-:W3:Y:S01]  /*3f20*/  LDTM.x32 R68, tmem[UR4] ;  /* 0x00000004004479ee */ /* 0x000ee200082c0000 */
[----:B------:R-:W-:Y:S02]  /*3f30*/  R2UR UR4, R154 ;  /* 0x000000009a0472ca */ /* 0x000fe400000e0000 */
[----:B--2---:R-:W-:Y:S02]  /*3f40*/  SEL R149, R101, 0xff800000, P1 ;  /* 0xff80000065957807 */ /* 0x004fe40000800000 */
[----:B------:R-:W-:Y:S02]  /*3f50*/  SEL R102, R102, 0xff800000, P2 ;  /* 0xff80000066667807 */ /* 0x000fe40001000000 */
[----:B------:R-:W-:Y:S02]  /*3f60*/  SEL R103, R103, 0xff800000, P3 ;  /* 0xff80000067677807 */ /* 0x000fe40001800000 */
[----:B------:R-:W-:Y:S02]  /*3f70*/  SEL R104, R104, 0xff800000, P4 ;  /* 0xff80000068687807 */ /* 0x000fe40002000000 */
[----:B------:R-:W-:-:S03]  /*3f80*/  SEL R105, R105, 0xff800000, P5 ;  /* 0xff80000069697807 */ /* 0x000fc60002800000 */
[----:B------:R-:W2:Y:S01]  /*3f90*/  LDTM.x32 R36, tmem[UR4] ;  /* 0x00000004002479ee */ /* 0x000ea200082c0000 */
[----:B------:R-:W-:Y:S02]  /*3fa0*/  SEL R150, R106, 0xff800000, P6 ;  /* 0xff8000006a967807 */ /* 0x000fe40003000000 */
[----:B------:R-:W-:Y:S02]  /*3fb0*/  R2P PR, R141.B1, 0x7f ;  /* 0x0000007f8d007804 */ /* 0x000fe40000001000 */
[----:B------:R-:W-:-:S03]  /*3fc0*/  R2UR UR4, R155 ;  /* 0x000000009b0472ca */ /* 0x000fc600000e0000 */
[----:B------:R-:W-:Y:S02]  /*3fd0*/  SEL R108, R108, 0xff800000, P0 ;  /* 0xff8000006c6c7807 */ /* 0x000fe40000000000 */
[----:B------:R-:W-:Y:S02]  /*3fe0*/  SEL R109, R109, 0xff800000, P1 ;  /* 0xff8000006d6d7807 */ /* 0x000fe40000800000 */
[----:B------:R-:W-:Y:S02]  /*3ff0*/  SEL R110, R110, 0xff800000, P2 ;  /* 0xff8000006e6e7807 */ /* 0x000fe40001000000 */
[----:B------:R-:W-:Y:S02]  /*4000*/  SEL R111, R111, 0xff800000, P3 ;  /* 0xff8000006f6f7807 */ /* 0x000fe40001800000 */
[----:B------:R-:W-:Y:S02]  /*4010*/  SEL R112, R112, 0xff800000, P4 ;  /* 0xff80000070707807 */ /* 0x000fe40002000000 */
[----:B------:R-:W-:Y:S01]  /*4020*/  SEL R113, R113, 0xff800000, P5 ;  /* 0xff80000071717807 */ /* 0x000fe20002800000 */
[----:B-1----:R-:W1:Y:S01]  /*4030*/  LDTM.x32 R4, tmem[UR4] ;  /* 0x00000004000479ee */ /* 0x002e6200082c0000 */
[----:B------:R-:W-:Y:S01]  /*4040*/  SEL R152, R114, 0xff800000, P6 ;  /* 0xff80000072987807 */ /* 0x000fe20003000000 */
[----:B------:R-:W4:Y:S01]  /*4050*/  LDCU UR4, c[0x0][0x600] ;  /* 0x0000c000ff0477ac */ /* 0x000f220008000800 */
[----:B------:R-:W-:-:S05]  /*4060*/  R2P PR, R141.B2, 0x7f ;  /* 0x0000007f8d007804 */ /* 0x000fca0000002000 */
[----:B------:R-:W-:Y:S02]  /*4070*/  SEL R116, R116, 0xff800000, P0 ;  /* 0xff80000074747807 */ /* 0x000fe40000000000 */
[----:B------:R-:W-:Y:S02]  /*4080*/  SEL R117, R117, 0xff800000, P1 ;  /* 0xff80000075757807 */ /* 0x000fe40000800000 */
[----:B------:R-:W-:Y:S02]  /*4090*/  SEL R118, R118, 0xff800000, P2 ;  /* 0xff80000076767807 */ /* 0x000fe40001000000 */
[----:B------:R-:W-:Y:S02]  /*40a0*/  SEL R119, R119, 0xff800000, P3 ;  /* 0xff80000077777807 */ /* 0x000fe40001800000 */
[----:B------:R-:W-:Y:S02]  /*40b0*/  SEL R120, R120, 0xff800000, P4 ;  /* 0xff80000078787807 */ /* 0x000fe40002000000 */
[----:B------:R-:W-:-:S02]  /*40c0*/  SEL R121, R121, 0xff800000, P5 ;  /* 0xff80000079797807 */ /* 0x000fc40002800000 */
[----:B------:R-:W-:Y:S02]  /*40d0*/  SEL R122, R122, 0xff800000, P6 ;  /* 0xff8000007a7a7807 */ /* 0x000fe40003000000 */
[----:B------:R-:W-:-:S05]  /*40e0*/  R2P PR, R141.B3, 0x7f ;  /* 0x0000007f8d007804 */ /* 0x000fca0000003000 */
[----:B------:R-:W-:Y:S02]  /*40f0*/  SEL R125, R125, 0xff800000, P1 ;  /* 0xff8000007d7d7807 */ /* 0x000fe40000800000 */
[----:B------:R-:W-:Y:S02]  /*4100*/  SEL R126, R126, 0xff800000, P2 ;  /* 0xff8000007e7e7807 */ /* 0x000fe40001000000 */
[----:B------:R-:W-:Y:S02]  /*4110*/  SEL R127, R127, 0xff800000, P3 ;  /* 0xff8000007f7f7807 */ /* 0x000fe40001800000 */
[----:B------:R-:W-:Y:S02]  /*4120*/  SEL R128, R128, 0xff800000, P4 ;  /* 0xff80000080807807 */ /* 0x000fe40002000000 */
[----:B------:R-:W-:Y:S02]  /*4130*/  SEL R129, R129, 0xff800000, P5 ;  /* 0xff80000081817807 */ /* 0x000fe40002800000 */
[----:B------:R-:W-:-:S02]  /*4140*/  SEL R130, R130, 0xff800000, P6 ;  /* 0xff80000082827807 */ /* 0x000fc40003000000 */
[----:B------:R-:W-:Y:S02]  /*4150*/  R2P PR, R140, 0x7e ;  /* 0x0000007e8c007804 */ /* 0x000fe40000000000 */
[----:B------:R-:W-:-:S03]  /*4160*/  SEL R124, R124, 0xff800000, P0 ;  /* 0xff8000007c7c7807 */ /* 0x000fc60000000000 */
[----:B---3--:R-:W-:Y:S02]  /*4170*/  SEL R101, R69, 0xff800000, P1 ;  /* 0xff80000045657807 */ /* 0x008fe40000800000 */
[----:B------:R-:W-:Y:S02]  /*4180*/  SEL R70, R70, 0xff800000, P2 ;  /* 0xff80000046467807 */ /* 0x000fe40001000000 */
[----:B------:R-:W-:Y:S02]  /*4190*/  SEL R71, R71, 0xff800000, P3 ;  /* 0xff80000047477807 */ /* 0x000fe40001800000 */
[----:B------:R-:W-:Y:S02]  /*41a0*/  SEL R72, R72, 0xff800000, P4 ;  /* 0xff80000048487807 */ /* 0x000fe40002000000 */
[----:B------:R-:W-:Y:S02]  /*41b0*/  SEL R73, R73, 0xff800000, P5 ;  /* 0xff80000049497807 */ /* 0x000fe40002800000 */
[----:B------:R-:W-:-:S02]  /*41c0*/  SEL R106, R74, 0xff800000, P6 ;  /* 0xff8000004a6a7807 */ /* 0x000fc40003000000 */
        /* <DEDUP_REMOVED lines=25> */
[----:B--2---:R-:W-:Y:S02]  /*4360*/  SEL R69, R37, 0xff800000, P1 ;  /* 0xff80000025457807 */ /* 0x004fe40000800000 */
        /* <DEDUP_REMOVED lines=30> */
[----:B-1----:R-:W-:Y:S02]  /*4550*/  SEL R37, R5, 0xff800000, P1 ;  /* 0xff80000005257807 */ /* 0x002fe40000800000 */
[----:B------:R-:W-:Y:S02]  /*4560*/  SEL R52, R6, 0xff800000, P2 ;  /* 0xff80000006347807 */ /* 0x000fe40001000000 */
[----:B------:R-:W-:Y:S02]  /*4570*/  SEL R53, R7, 0xff800000, P3 ;  /* 0xff80000007357807 */ /* 0x000fe40001800000 */
[----:B------:R-:W-:Y:S02]  /*4580*/  SEL R54, R8, 0xff800000, P4 ;  /* 0xff80000008367807 */ /* 0x000fe40002000000 */
[----:B------:R-:W-:Y:S02]  /*4590*/  SEL R55, R9, 0xff800000, P5 ;  /* 0xff80000009377807 */ /* 0x000fe40002800000 */
[----:B------:R-:W-:-:S02]  /*45a0*/  SEL R42, R10, 0xff800000, P6 ;  /* 0xff8000000a2a7807 */ /* 0x000fc40003000000 */
[----:B------:R-:W-:Y:S02]  /*45b0*/  R2P PR, R136.B1, 0x7f ;  /* 0x0000007f88007804 */ /* 0x000fe40000001000 */
[----:B------:R-:W-:Y:S02]  /*45c0*/  LOP3.LUT R5, R141, 0x1, RZ, 0xc0, !PT ;  /* 0x000000018d057812 */ /* 0x000fe400078ec0ff */
[----:B------:R-:W-:Y:S02]  /*45d0*/  FMNMX R6, R102, R103, !PT ;  /* 0x0000006766067209 */ /* 0x000fe40007800000 */
[----:B------:R-:W-:Y:S01]  /*45e0*/  SEL R56, R12, 0xff800000, P0 ;  /* 0xff8000000c387807 */ /* 0x000fe20000000000 */
[----:B------:R-:W-:Y:S01]  /*45f0*/  IMAD.U32 R12, RZ, RZ, UR12 ;  /* 0x0000000cff0c7e24 */ /* 0x000fe2000f8e00ff */
[----:B------:R-:W-:Y:S02]  /*4600*/  SEL R57, R13, 0xff800000, P1 ;  /* 0xff8000000d397807 */ /* 0x000fe40000800000 */
[----:B------:R-:W-:-:S02]  /*4610*/  SEL R60, R14, 0xff800000, P2 ;  /* 0xff8000000e3c7807 */ /* 0x000fc40001000000 */
[----:B------:R-:W-:Y:S02]  /*4620*/  SEL R61, R15, 0xff800000, P3 ;  /* 0xff8000000f3d7807 */ /* 0x000fe40001800000 */
[----:B------:R-:W-:Y:S02]  /*4630*/  SEL R62, R16, 0xff800000, P4 ;  /* 0xff800000103e7807 */ /* 0x000fe40002000000 */
[----:B------:R-:W-:Y:S02]  /*4640*/  SEL R63, R17, 0xff800000, P5 ;  /* 0xff800000113f7807 */ /* 0x000fe40002800000 */
[----:B------:R-:W-:Y:S01]  /*4650*/  SEL R50, R18, 0xff800000, P6 ;  /* 0xff80000012327807 */ /* 0x000fe20003000000 */
[----:B------:R1:W-:Y:S06]  /*4660*/  BAR.ARV R12, 0x40 ;  /* 0x0001000c0000751d */ /* 0x0003ec0000002000 */
[----:B------:R-:W-:-:S02]  /*4670*/  R2P PR, R136.B2, 0x7f ;  /* 0x0000007f88007804 */ /* 0x000fc40000002000 */
[----:B------:R-:W-:-:S03]  /*4680*/  FMNMX3 R6, R6, R110, R111, !PT ;  /* 0x0000006e06067276 */ /* 0x000fc6000780006f */
[----:B------:R-:W-:Y:S02]  /*4690*/  SEL R20, R20, 0xff800000, P0 ;  /* 0xff80000014147807 */ /* 0x000fe40000000000 */
[----:B------:R-:W-:Y:S02]  /*46a0*/  SEL R21, R21, 0xff800000, P1 ;  /* 0xff80000015157807 */ /* 0x000fe40000800000 */
[----:B------:R-:W-:Y:S02]  /*46b0*/  SEL R22, R22, 0xff800000, P2 ;  /* 0xff80000016167807 */ /* 0x000fe40001000000 */
[----:B------:R-:W-:Y:S02]  /*46c0*/  SEL R23, R23, 0xff800000, P3 ;  /* 0xff80000017177807 */ /* 0x000fe40001800000 */
[----:B------:R-:W-:Y:S02]  /*46d0*/  SEL R24, R24, 0xff800000, P4 ;  /* 0xff80000018187807 */ /* 0x000fe40002000000 */
[----:B------:R-:W-:-:S02]  /*46e0*/  SEL R25, R25, 0xff800000, P5 ;  /* 0xff80000019197807 */ /* 0x000fc40002800000 */
[----:B------:R-:W-:Y:S02]  /*46f0*/  SEL R26, R26, 0xff800000, P6 ;  /* 0xff8000001a1a7807 */ /* 0x000fe40003000000 */
[----:B------:R-:W-:Y:S02]  /*4700*/  R2P PR, R136.B3, 0x7f ;  /* 0x0000007f88007804 */ /* 0x000fe40000003000 */
[----:B------:R-:W-:-:S03]  /*4710*/  FMNMX3 R6, R6, R118, R119, !PT ;  /* 0x0000007606067276 */ /* 0x000fc60007800077 */
[----:B------:R-:W-:Y:S02]  /*4720*/  SEL R28, R28, 0xff800000, P0 ;  /* 0xff8000001c1c7807 */ /* 0x000fe40000000000 */
[----:B------:R-:W-:Y:S02]  /*4730*/  ISETP.NE.U32.AND P0, PT, R5, 0x1, PT ;  /* 0x000000010500780c */ /* 0x000fe40003f05070 */
[----:B------:R-:W-:Y:S02]  /*4740*/  LOP3.LUT R5, R140, 0x1, RZ, 0xc0, !PT ;  /* 0x000000018c057812 */ /* 0x000fe400078ec0ff */
[----:B------:R-:W-:Y:S02]  /*4750*/  SEL R148, R100, 0xff800000, !P0 ;  /* 0xff80000064947807 */ /* 0x000fe40004000000 */
[----:B------:R-:W-:Y:S02]  /*4760*/  LOP3.LUT P0, RZ, R141, 0x80, RZ, 0xc0, !PT ;  /* 0x000000808dff7812 */ /* 0x000fe4000780c0ff */
[----:B------:R-:W-:-:S02]  /*4770*/  FMNMX R7, R148, R149, !PT ;  /* 0x0000009594077209 */ /* 0x000fc40007800000 */
[----:B------:R-:W-:Y:S02]  /*4780*/  SEL R151, R107, 0xff800000, P0 ;  /* 0xff8000006b977807 */ /* 0x000fe40000000000 */
[----:B------:R-:W-:Y:S02]  /*4790*/  LOP3.LUT P0, RZ, R141, 0x8000, RZ, 0xc0, !PT ;  /* 0x000080008dff7812 */ /* 0x000fe4000780c0ff */
[----:B------:R-:W-:Y:S02]  /*47a0*/  FMNMX3 R7, R7, R108, R109, !PT ;  /* 0x0000006c07077276 */ /* 0x000fe4000780006d */
[----:B------:R-:W-:Y:S02]  /*47b0*/  SEL R153, R115, 0xff800000, P0 ;  /* 0xff80000073997807 */ /* 0x000fe40000000000 */
[----:B------:R-:W-:Y:S02]  /*47c0*/  LOP3.LUT P0, RZ, R141, 0x800000, RZ, 0xc0, !PT ;  /* 0x008000008dff7812 */ /* 0x000fe4000780c0ff */
[----:B------:R-:W-:-:S02]  /*47d0*/  FMNMX3 R7, R7, R116, R117, !PT ;  /* 0x0000007407077276 */ /* 0x000fc40007800075 */
[----:B------:R-:W-:Y:S02]  /*47e0*/  SEL R123, R123, 0xff800000, P0 ;  /* 0xff8000007b7b7807 */ /* 0x000fe40000000000 */
[----:B------:R-:W-:Y:S02]  /*47f0*/  ISETP.GT.AND P0, PT, R141, -0x1, PT ;  /* 0xffffffff8d00780c */ /* 0x000fe40003f04270 */
[----:B------:R-:W-:Y:S02]  /*4800*/  FMNMX3 R7, R7, R124, R125, !PT ;  /* 0x0000007c07077276 */ /* 0x000fe4000780007d */
[----:B------:R-:W-:Y:S02]  /*4810*/  SEL R131, R131, 0xff800000, !P0 ;  /* 0xff80000083837807 */ /* 0x000fe40004000000 */
[----:B------:R-:W-:Y:S02]  /*4820*/  ISETP.NE.U32.AND P0, PT, R5, 0x1, PT ;  /* 0x000000010500780c */ /* 0x000fe40003f05070 */
[----:B------:R-:W-:-:S02]  /*4830*/  LOP3.LUT R5, R137, 0x1, RZ, 0xc0, !PT ;  /* 0x0000000189057812 */ /* 0x000fc400078ec0ff */
[----:B------:R-:W-:Y:S02]  /*4840*/  SEL R100, R68, 0xff800000, !P0 ;  /* 0xff80000044647807 */ /* 0x000fe40004000000 */
[----:B------:R-:W-:Y:S02]  /*4850*/  LOP3.LUT P0, RZ, R140, 0x80, RZ, 0xc0, !PT ;  /* 0x000000808cff7812 */ /* 0x000fe4000780c0ff */
[----:B------:R-:W-:Y:S02]  /*4860*/  FMNMX3 R6, R6, R126, R127, !PT ;  /* 0x0000007e06067276 */ /* 0x000fe4000780007f */
[----:B------:R-:W-:Y:S02]  /*4870*/  SEL R107, R75, 0xff800000, P0 ;  /* 0xff8000004b6b7807 */ /* 0x000fe40000000000 */
[----:B------:R-:W-:Y:S02]  /*4880*/  LOP3.LUT P0, RZ, R140, 0x8000, RZ, 0xc0, !PT ;  /* 0x000080008cff7812 */ /* 0x000fe4000780c0ff */
[----:B------:R-:W-:-:S02]  /*4890*/  FMNMX3 R7, R7, R100, R101, !PT ;  /* 0x0000006407077276 */ /* 0x000fc40007800065 */
[----:B------:R-:W-:Y:S02]  /*48a0*/  SEL R115, R83, 0xff800000, P0 ;  /* 0xff80000053737807 */ /* 0x000fe40000000000 */
[----:B------:R-:W-:Y:S02]  /*48b0*/  LOP3.LUT P0, RZ, R140, 0x800000, RZ, 0xc0, !PT ;  /* 0x008000008cff7812 */ /* 0x000fe4000780c0ff */
[----:B------:R-:W-:Y:S02]  /*48c0*/  FMNMX3 R6, R6, R70, R71, !PT ;  /* 0x0000004606067276 */ /* 0x000fe40007800047 */
[----:B------:R-:W-:Y:S02]  /*48d0*/  SEL R91, R91, 0xff800000, P0 ;  /* 0xff8000005b5b7807 */ /* 0x000fe40000000000 */
[----:B------:R-:W-:Y:S02]  /*48e0*/  ISETP.GT.AND P0, PT, R140, -0x1, PT ;  /* 0xffffffff8c00780c */ /* 0x000fe40003f04270 */
[----:B------:R-:W-:-:S02]  /*48f0*/  FMNMX3 R7, R7, R76, R77, !PT ;  /* 0x0000004c07077276 */ /* 0x000fc4000780004d */
[----:B------:R-:W-:Y:S02]  /*4900*/  SEL R99, R99, 0xff800000, !P0 ;  /* 0xff80000063637807 */ /* 0x000fe40004000000 */
[----:B------:R-:W-:Y:S02]  /*4910*/  ISETP.NE.U32.AND P0, PT, R5, 0x1, PT ;  /* 0x000000010500780c */ /* 0x000fe40003f05070 */
[----:B------:R-:W-:Y:S02]  /*4920*/  LOP3.LUT R5, R136, 0x1, RZ, 0xc0, !PT ;  /* 0x0000000188057812 */ /* 0x000fe400078ec0ff */
[----:B------:R-:W-:Y:S02]  /*4930*/  SEL R68, R36, 0xff800000, !P0 ;  /* 0xff80000024447807 */ /* 0x000fe40004000000 */
[----:B------:R-:W-:Y:S02]  /*4940*/  LOP3.LUT P0, RZ, R137, 0x80, RZ, 0xc0, !PT ;  /* 0x0000008089ff7812 */ /* 0x000fe4000780c0ff */
[----:B------:R-:W-:-:S02]  /*4950*/  FMNMX3 R6, R6, R78, R79, !PT ;  /* 0x0000004e06067276 */ /* 0x000fc4000780004f */
        /* <DEDUP_REMOVED lines=11> */
[----:B------:R-:W-:-:S02]  /*4a10*/  FMNMX R5, R104, R105, !PT ;  /* 0x0000006968057209 */ /* 0x000fc40007800000 */
[----:B------:R-:W-:Y:S02]  /*4a20*/  SEL R36, R4, 0xff800000, !P0 ;  /* 0xff80000004247807 */ /* 0x000fe40004000000 */
[----:B------:R-:W-:Y:S02]  /*4a30*/  FMNMX R4, R150, R151, !PT ;  /* 0x0000009796047209 */ /* 0x000fe40007800000 */
[----:B------:R-:W-:Y:S02]  /*4a40*/  FMNMX3 R5, R5, R112, R113, !PT ;  /* 0x0000007005057276 */ /* 0x000fe40007800071 */
[----:B------:R-:W-:Y:S02]  /*4a50*/  FMNMX3 R4, R4, R152, R153, !PT ;  /* 0x0000009804047276 */ /* 0x000fe40007800099 */
[----:B------:R-:W-:Y:S02]  /*4a60*/  FMNMX3 R5, R5, R120, R121, !PT ;  /* 0x0000007805057276 */ /* 0x000fe40007800079 */
[----:B------:R-:W-:-:S02]  /*4a70*/  FMNMX3 R4, R4, R122, R123, !PT ;  /* 0x0000007a04047276 */ /* 0x000fc4000780007b */
[----:B------:R-:W-:Y:S02]  /*4a80*/  FMNMX3 R5, R5, R128, R129, !PT ;  /* 0x0000008005057276 */ /* 0x000fe40007800081 */
[----:B------:R-:W-:Y:S02]  /*4a90*/  FMNMX3 R4, R4, R130, R131, !PT ;  /* 0x0000008204047276 */ /* 0x000fe40007800083 */
        /* <DEDUP_REMOVED lines=19> */
[----:B------:R-:W-:Y:S02]  /*4bd0*/  LOP3.LUT P0, RZ, R136, 0x80, RZ, 0xc0, !PT ;  /* 0x0000008088ff7812 */ /* 0x000fe4000780c0ff */
[----:B------:R-:W-:Y:S02]  /*4be0*/  FMNMX3 R5, R5, R138, R139, !PT ;  /* 0x0000008a05057276 */ /* 0x000fe4000780008b */
[----:B------:R-:W-:-:S02]  /*4bf0*/  FMNMX3 R4, R4, R58, R59, !PT ;  /* 0x0000003a04047276 */ /* 0x000fc4000780003b */
[----:B------:R-:W-:Y:S02]  /*4c00*/  FMNMX3 R7, R7, R146, R147, !PT ;  /* 0x0000009207077276 */ /* 0x000fe40007800093 */
[----:B------:R-:W-:Y:S02]  /*4c10*/  FMNMX3 R6, R6, R142, R143, !PT ;  /* 0x0000008e06067276 */ /* 0x000fe4000780008f */
[----:B------:R-:W-:Y:S02]  /*4c20*/  SEL R43, R11, 0xff800000, P0 ;  /* 0xff8000000b2b7807 */ /* 0x000fe40000000000 */
        /* <DEDUP_REMOVED lines=12> */
[----:B------:R-:W-:Y:S02]  /*4cf0*/  ISETP.GT.AND P0, PT, R136, -0x1, PT ;  /* 0xffffffff8800780c */ /* 0x000fe40003f04270 */
[----:B------:R-:W-:Y:S02]  /*4d00*/  FMNMX3 R5, R5, R62, R63, !PT ;  /* 0x0000003e05057276 */ /* 0x000fe4000780003f */
[----:B------:R-:W-:-:S02]  /*4d10*/  FMNMX3 R4, R4, R50, R51, !PT ;  /* 0x0000003204047276 */ /* 0x000fc40007800033 */
[----:B------:R-:W-:Y:S02]  /*4d20*/  FMNMX3 R7, R7, R20, R21, !PT ;  /* 0x0000001407077276 */ /* 0x000fe40007800015 */
[----:B------:R-:W-:Y:S02]  /*4d30*/  FMNMX3 R6, R6, R22, R23, !PT ;  /* 0x0000001606067276 */ /* 0x000fe40007800017 */
[----:B------:R-:W-:Y:S02]  /*4d40*/  SEL R29, R29, 0xff800000, P1 ;  /* 0xff8000001d1d7807 */ /* 0x000fe40000800000 */
[----:B------:R-:W-:Y:S02]  /*4d50*/  SEL R156, R30, 0xff800000, P2 ;  /* 0xff8000001e9c7807 */ /* 0x000fe40001000000 */
[----:B------:R-:W-:Y:S02]  /*4d60*/  SEL R157, R31, 0xff800000, P3 ;  /* 0xff8000001f9d7807 */ /* 0x000fe40001800000 */
[----:B------:R-:W-:-:S02]  /*4d70*/  SEL R159, R35, 0xff800000, !P0 ;  /* 0xff800000239f7807 */ /* 0x000fc40004000000 */
[----:B------:R-:W-:Y:S02]  /*4d80*/  SEL R160, R32, 0xff800000, P4 ;  /* 0xff80000020a07807 */ /* 0x000fe40002000000 */
[----:B------:R-:W-:Y:S02]  /*4d90*/  SEL R161, R33, 0xff800000, P5 ;  /* 0xff80000021a17807 */ /* 0x000fe40002800000 */
[----:B------:R-:W-:Y:S02]  /*4da0*/  FMNMX3 R7, R7, R28, R29, !PT ;  /* 0x0000001c07077276 */ /* 0x000fe4000780001d */
[----:B------:R-:W-:Y:S02]  /*4db0*/  FMNMX3 R6, R6, R156, R157, !PT ;  /* 0x0000009c06067276 */ /* 0x000fe4000780009d */
[----:B------:R-:W-:Y:S02]  /*4dc0*/  SEL R158, R34, 0xff800000, P6 ;  /* 0xff800000229e7807 */ /* 0x000fe40003000000 */
[----:B------:R-:W-:-:S02]  /*4dd0*/  FMNMX3 R5, R5, R24, R25, !PT ;  /* 0x0000001805057276 */ /* 0x000fc40007800019 */
[----:B------:R-:W-:Y:S02]  /*4de0*/  FMNMX3 R4, R4, R26, R27, !PT ;  /* 0x0000001a04047276 */ /* 0x000fe4000780001b */
[----:B------:R-:W-:Y:S02]  /*4df0*/  FMNMX R6, R7, R6, !PT ;  /* 0x0000000607067209 */ /* 0x000fe40007800000 */
[----:B------:R-:W-:Y:S02]  /*4e00*/  FMNMX3 R5, R5, R160, R161, !PT ;  /* 0x000000a005057276 */ /* 0x000fe400078000a1 */
[----:B------:R-:W-:-:S04]  /*4e10*/  FMNMX3 R4, R4, R158, R159, !PT ;  /* 0x0000009e04047276 */ /* 0x000fc8000780009f */
[----:B------:R-:W-:-:S04]  /*4e20*/  FMNMX3 R163, R6, R5, R4, !PT ;  /* 0x0000000506a37276 */ /* 0x000fc80007800004 */
[----:B------:R-:W-:-:S04]  /*4e30*/  FSETP.NEU.AND P0, PT, R163, -INF , PT ;  /* 0xff800000a300780b */ /* 0x000fc80003f0d000 */
[----:B------:R-:W-:Y:S02]  /*4e40*/  FSEL R164, R163, RZ, P0 ;  /* 0x000000ffa3a47208 */ /* 0x000fe40000000000 */
[----:B------:R-:W-:-:S03]  /*4e50*/  ELECT P0, URZ, PT ;  /* 0x0000000000ff782f */ /* 0x000fc60003800000 */
[----:B----4-:R-:W-:-:S04]  /*4e60*/  FFMA R164, -R164, UR4, RZ ;  /* 0x00000004a4a47c23 */ /* 0x010fc800080001ff */
[--C-:B------:R-:W-:Y:S02]  /*4e70*/  FFMA2 R34, R104.F32x2.HI_LO, UR4.F32, R164.reuse.F32 ;  /* 0x0000000468227c49 */ /* 0x100fe400092000a4 */
[--C-:B------:R-:W-:Y:S02]  /*4e80*/  FFMA2 R104, R108.F32x2.HI_LO, UR4.F32, R164.reuse.F32 ;  /* 0x000000046c687c49 */ /* 0x100fe400092000a4 */
[--C-:B------:R-:W-:Y:S02]  /*4e90*/  FFMA2 R108, R110.F32x2.HI_LO, UR4.F32, R164.reuse.F32 ;  /* 0x000000046e6c7c49 */ /* 0x100fe400092000a4 */
[--C-:B------:R-:W-:Y:S01]  /*4ea0*/  FFMA2 R32, R102.F32x2.HI_LO, UR4.F32, R164.reuse.F32 ;  /* 0x0000000466207c49 */ /* 0x100fe200092000a4 */
[----:B------:R-:W-:Y:S01]  /*4eb0*/  MUFU.EX2 R34, R34 ;  /* 0x0000002200227308 */ /* 0x000fe20000000800 */
[--C-:B------:R-:W-:Y:S02]  /*4ec0*/  FFMA2 R110, R112.F32x2.HI_LO, UR4.F32, R164.reuse.F32 ;  /* 0x00000004706e7c49 */ /* 0x100fe400092000a4 */
[----:B------:R-:W-:-:S02]  /*4ed0*/  FFMA2 R30, R148.F32x2.HI_LO, UR4.F32, R164.F32 ;  /* 0x00000004941e7c49 */ /* 0x000fc400092000a4 */
[--C-:B------:R-:W-:Y:S02]  /*4ee0*/  FFMA2 R102, R150.F32x2.HI_LO, UR4.F32, R164.reuse.F32 ;  /* 0x0000000496667c49 */ /* 0x100fe400092000a4 */
[--C-:B------:R-:W-:Y:S01]  /*4ef0*/  FFMA2 R112, R152.F32x2.HI_LO, UR4.F32, R164.reuse.F32 ;  /* 0x0000000498707c49 */ /* 0x100fe200092000a4 */
[----:B------:R-:W-:Y:S01]  /*4f00*/  MUFU.EX2 R32, R32 ;  /* 0x0000002000207308 */ /* 0x000fe20000000800 */
[--C-:B------:R-:W-:Y:S02]  /*4f10*/  FFMA2 R116, R116.F32x2.HI_LO, UR4.F32, R164.reuse.F32 ;  /* 0x0000000474747c49 */ /* 0x100fe400092000a4 */
[--C-:B------:R-:W-:Y:S02]  /*4f20*/  FFMA2 R118, R118.F32x2.HI_LO, UR4.F32, R164.reuse.F32 ;  /* 0x0000000476767c49 */ /* 0x100fe400092000a4 */
[--C-:B------:R-:W-:Y:S02]  /*4f30*/  FFMA2 R120, R120.F32x2.HI_LO, UR4.F32, R164.reuse.F32 ;  /* 0x0000000478787c49 */ /* 0x100fe400092000a4 */
[--C-:B------:R-:W-:Y:S01]  /*4f40*/  FFMA2 R122, R122.F32x2.HI_LO, UR4.F32, R164.reuse.F32 ;  /* 0x000000047a7a7c49 */ /* 0x100fe200092000a4 */
[----:B------:R-:W-:Y:S01]  /*4f50*/  MUFU.EX2 R30, R30 ;  /* 0x0000001e001e7308 */ /* 0x000fe20000000800 */
[----:B------:R-:W-:-:S02]  /*4f60*/  FFMA2 R124, R124.F32x2.HI_LO, UR4.F32, R164.F32 ;  /* 0x000000047c7c7c49 */ /* 0x000fc400092000a4 */
[--C-:B------:R-:W-:Y:S02]  /*4f70*/  FFMA2 R126, R126.F32x2.HI_LO, UR4.F32, R164.reuse.F32 ;  /* 0x000000047e7e7c49 */ /* 0x100fe400092000a4 */
[--C-:B------:R-:W-:Y:S02]  /*4f80*/  FFMA2 R128, R128.F32x2.HI_LO, UR4.F32, R164.reuse.F32 ;  /* 0x0000000480807c49 */ /* 0x100fe400092000a4 */
[--C-:B------:R-:W-:Y:S01]  /*4f90*/  FFMA2 R130, R130.F32x2.HI_LO, UR4.F32, R164.reuse.F32 ;  /* 0x0000000482827c49 */ /* 0x100fe200092000a4 */
[----:B------:R-:W2:Y:S01]  /*4fa0*/  MUFU.EX2 R31, R31 ;  /* 0x0000001f001f7308 */ /* 0x000ea20000000800 */
[--C-:B------:R-:W-:Y:S02]  /*4fb0*/  FFMA2 R100, R100.F32x2.HI_LO, UR4.F32, R164.reuse.F32 ;  /* 0x0000000464647c49 */ /* 0x100fe400092000a4 */
[--C-:B------:R-:W-:Y:S02]  /*4fc0*/  FFMA2 R70, R70.F32x2.HI_LO, UR4.F32, R164.reuse.F32 ;  /* 0x0000000446467c49 */ /* 0x100fe400092000a4 */
[----:B------:R-:W-:-:S02]  /*4fd0*/  FFMA2 R72, R72.F32x2.HI_LO, UR4.F32, R164.F32 ;  /* 0x0000000448487c49 */ /* 0x000fc400092000a4 */
[--C-:B------:R-:W-:Y:S01]  /*4fe0*/  FFMA2 R106, R106.F32x2.HI_LO, UR4.F32, R164.reuse.F32 ;  /* 0x000000046a6a7c49 */ /* 0x100fe200092000a4 */
[----:B------:R-:W3:Y:S01]  /*4ff0*/  MUFU.EX2 R33, R33 ;  /* 0x0000002100217308 */ /* 0x000ee20000000800 */
[--C-:B------:R-:W-:Y:S02]  /*5000*/  FFMA2 R76, R76.F32x2.HI_LO, UR4.F32, R164.reuse.F32 ;  /* 0x000000044c4c7c49 */ /* 0x100fe400092000a4 */
[--C-:B------:R-:W-:Y:S02]  /*5010*/  FFMA2 R78, R78.F32x2.HI_LO, UR4.F32, R164.reuse.F32 ;  /* 0x000000044e4e7c49 */ /* 0x100fe400092000a4 */
[--C-:B------:R-:W-:Y:S02]  /*5020*/  FFMA2 R80, R80.F32x2.HI_LO, UR4.F32, R164.reuse.F32 ;  /* 0x0000000450507c49 */ /* 0x100fe400092000a4 */
[--C-:B------:R-:W-:Y:S01]  /*5030*/  FFMA2 R114, R114.F32x2.HI_LO, UR4.F32, R164.reuse.F32 ;  /* 0x0000000472727c49 */ /* 0x100fe200092000a4 */
[----:B------:R-:W4:Y:S01]  /*5040*/  MUFU.EX2 R35, R35 ;  /* 0x0000002300237308 */ /* 0x000f220000000800 */
[--C-:B------:R-:W-:Y:S01]  /*5050*/  FFMA2 R84, R84.F32x2.HI_LO, UR4.F32, R164.reuse.F32 ;  /* 0x0000000454547c49 */ /* 0x100fe200092000a4 */
[----:B--2---:R-:W-:Y:S01]  /*5060*/  F2FP.BF16.F32.PACK_AB R4, R31, R30 ;  /* 0x0000001e1f04723e */ /* 0x004fe200000010ff */
[----:B------:R-:W-:-:S02]  /*5070*/  FFMA2 R86, R86.F32x2.HI_LO, UR4.F32, R164.F32 ;  /* 0x0000000456567c49 */ /* 0x000fc400092000a4 */
[--C-:B------:R-:W-:Y:S02]  /*5080*/  FFMA2 R88, R88.F32x2.HI_LO, UR4.F32, R164.reuse.F32 ;  /* 0x0000000458587c49 */ /* 0x100fe400092000a4 */
[--C-:B------:R-:W-:Y:S01]  /*5090*/  FFMA2 R90, R90.F32x2.HI_LO, UR4.F32, R164.reuse.F32 ;  /* 0x000000045a5a7c49 */ /* 0x100fe200092000a4 */
[----:B------:R-:W-:Y:S01]  /*50a0*/  MUFU.EX2 R102, R102 ;  /* 0x0000006600667308 */ /* 0x000fe20000000800 */
[--C-:B------:R-:W-:Y:S01]  /*50b0*/  FFMA2 R92, R92.F32x2.HI_LO, UR4.F32, R164.reuse.F32 ;  /* 0x000000045c5c7c49 */ /* 0x100fe200092000a4 */
[----:B---3--:R-:W-:Y:S01]  /*50c0*/  F2FP.BF16.F32.PACK_AB R5, R33, R32 ;  /* 0x000000202105723e */ /* 0x008fe200000010ff */
[--C-:B------:R-:W-:Y:S02]  /*50d0*/  FFMA2 R94, R94.F32x2.HI_LO, UR4.F32, R164.reuse.F32 ;  /* 0x000000045e5e7c49 */ /* 0x100fe400092000a4 */
[--C-:B------:R-:W-:Y:S02]  /*50e0*/  FFMA2 R96, R96.F32x2.HI_LO, UR4.F32, R164.reuse.F32 ;  /* 0x0000000460607c49 */ /* 0x100fe400092000a4 */
[--C-:B------:R-:W-:Y:S01]  /*50f0*/  FFMA2 R98, R98.F32x2.HI_LO, UR4.F32, R164.reuse.F32 ;  /* 0x0000000462627c49 */ /* 0x100fe200092000a4 */
[----:B------:R-:W2:Y:S01]  /*5100*/  MUFU.EX2 R103, R103 ;  /* 0x0000006700677308 */ /* 0x000ea20000000800 */
[----:B----4-:R-:W-:Y:S01]  /*5110*/  F2FP.BF16.F32.PACK_AB R6, R35, R34 ;  /* 0x000000222306723e */ /* 0x010fe200000010ff */
[----:B------:R-:W-:-:S02]  /*5120*/  FFMA2 R68, R68.F32x2.HI_LO, UR4.F32, R164.F32 ;  /* 0x0000000444447c49 */ /* 0x000fc400092000a4 */
[--C-:B------:R-:W-:Y:S02]  /*5130*/  FFMA2 R38, R38.F32x2.HI_LO, UR4.F32, R164.reuse.F32 ;  /* 0x0000000426267c49 */ /* 0x100fe400092000a4 */
[--C-:B------:R-:W-:Y:S02]  /*5140*/  FFMA2 R40, R40.F32x2.HI_LO, UR4.F32, R164.reuse.F32 ;  /* 0x0000000428287c49 */ /* 0x100fe400092000a4 */
[----:B------:R-:W-:Y:S01]  /*5150*/  MUFU.EX2 R104, R104 ;  /* 0x0000006800687308 */ /* 0x000fe20000000800 */
[--C-:B------:R-:W-:Y:S02]  /*5160*/  FFMA2 R74, R74.F32x2.HI_LO, UR4.F32, R164.reuse.F32 ;  /* 0x000000044a4a7c49 */ /* 0x100fe400092000a4 */
[--C-:B------:R-:W-:Y:S02]  /*5170*/  FFMA2 R44, R44.F32x2.HI_LO, UR4.F32, R164.reuse.F32 ;  /* 0x000000042c2c7c49 */ /* 0x100fe400092000a4 */
[--C-:B------:R-:W-:Y:S02]  /*5180*/  FFMA2 R46, R46.F32x2.HI_LO, UR4.F32, R164.reuse.F32 ;  /* 0x000000042e2e7c49 */ /* 0x100fe400092000a4 */
[--C-:B------:R-:W-:Y:S01]  /*5190*/  FFMA2 R48, R48.F32x2.HI_LO, UR4.F32, R164.reuse.F32 ;  /* 0x0000000430307c49 */ /* 0x100fe200092000a4 */
[----:B------:R-:W3:Y:S01]  /*51a0*/  MUFU.EX2 R105, R105 ;  /* 0x0000006900697308 */ /* 0x000ee20000000800 */
[----:B--2---:R-:W-:Y:S01]  /*51b0*/  F2FP.BF16.F32.PACK_AB R7, R103, R102 ;  /* 0x000000666707723e */ /* 0x004fe200000010ff */
        /* <DEDUP_REMOVED lines=8> */
[----:B------:R-:W2:Y:S01]  /*5240*/  MUFU.EX2 R109, R109 ;  /* 0x0000006d006d7308 */ /* 0x000ea20000000800 */
[----:B---3--:R-:W-:Y:S01]  /*5250*/  F2FP.BF16.F32.PACK_AB R8, R105, R104 ;  /* 0x000000686908723e */ /* 0x008fe200000010ff */
        /* <DEDUP_REMOVED lines=22> */
[----:B------:R-:W-:Y:S02]  /*53c0*/  IMAD.MOV.U32 R156, RZ, RZ, 0x1 ;  /* 0x00000001ff9c7424 */ /* 0x000fe400078e00ff */
[--C-:B------:R-:W-:Y:S01]  /*53d0*/  FFMA2 R150, R160.F32x2.HI_LO, UR4.F32, R164.reuse.F32 ;  /* 0x00000004a0967c49 */ /* 0x100fe200092000a4 */
[----:B------:R-:W-:Y:S01]  /*53e0*/  MUFU.EX2 R116, R116 ;  /* 0x0000007400747308 */ /* 0x000fe20000000800 */
[----:B------:R-:W-:Y:S01]  /*53f0*/  FFMA2 R152, R158.F32x2.HI_LO, UR4.F32, R164.F32 ;  /* 0x000000049e987c49 */ /* 0x000fe200092000a4 */
[----:B------:R-:W-:Y:S01]  /*5400*/  LOP3.LUT R158, R145, 0x70, RZ, 0xfc, !PT ;  /* 0x00000070919e7812 */ /* 0x000fe200078efcff */
[----:B------:R-:W-:Y:S02]  /*5410*/  FADD2 R30, R30.F32x2.HI_LO, R104.F32x2.HI_LO ;  /* 0x000000681e1e724b */ /* 0x000fe40000000000 */
[----:B------:R-:W-:Y:S01]  /*5420*/  FADD2 R32, R32.F32x2.HI_LO, R108.F32x2.HI_LO ;  /* 0x0000006c2020724b */ /* 0x000fe20000000000 */
[----:B------:R-:W-:Y:S01]  /*5430*/  R2UR UR4, R158 ;  /* 0x000000009e0472ca */ /* 0x000fe200000e0000 */
[----:B------:R-:W-:Y:S01]  /*5440*/  FADD2 R34, R34.F32x2.HI_LO, R110.F32x2.HI_LO ;  /* 0x0000006e2222724b */ /* 0x000fe20000000000 */
[----:B------:R-:W1:Y:S01]  /*5450*/  MUFU.EX2 R117, R117 ;  /* 0x0000007500757308 */ /* 0x000e620000000800 */
[----:B--2---:R-:W-:Y:S01]  /*5460*/  F2FP.BF16.F32.PACK_AB R11, R113, R112 ;  /* 0x00000070710b723e */ /* 0x004fe200000010ff */
[----:B------:R-:W-:-:S06]  /*5470*/  FADD2 R102, R102.F32x2.HI_LO, R112.F32x2.HI_LO ;  /* 0x000000706666724b */ /* 0x000fcc0000000000 */
[----:B------:R-:W-:Y:S08]  /*5480*/  MUFU.EX2 R118, R118 ;  /* 0x0000007600767308 */ /* 0x000ff00000000800 */
[----:B------:R-:W2:Y:S01]  /*5490*/  MUFU.EX2 R119, R119 ;  /* 0x0000007700777308 */ /* 0x000ea20000000800 */
[----:B-1----:R-:W-:Y:S01]  /*54a0*/  F2FP.BF16.F32.PACK_AB R12, R117, R116 ;  /* 0x00000074750c723e */ /* 0x002fe200000010ff */
[----:B------:R-:W-:-:S06]  /*54b0*/  FADD2 R30, R30.F32x2.HI_LO, R116.F32x2.HI_LO ;  /* 0x000000741e1e724b */ /* 0x000fcc0000000000 */
[----:B------:R-:W-:Y:S08]  /*54c0*/  MUFU.EX2 R120, R120 ;  /* 0x0000007800787308 */ /* 0x000ff00000000800 */
        /* <DEDUP_REMOVED lines=26> */
[----:B------:R-:W-:-:S03]  /*5670*/  FADD2 R102, R102.F32x2.HI_LO, R130.F32x2.HI_LO ;  /* 0x000000826666724b */ /* 0x000fc60000000000 */
[----:B------:R2:W-:Y:S01]  /*5680*/  STTM.x16 tmem[UR5], R4 ;  /* 0x00000004000079ed */ /* 0x0005e20008240005 */
[----:B------:R-:W-:Y:S02]  /*5690*/  R2UR UR5, R162 ;  /* 0x00000000a20572ca */ /* 0x000fe400000e0000 */
[----:B------:R-:W-:Y:S08]  /*56a0*/  MUFU.EX2 R70, R70 ;  /* 0x0000004600467308 */ /* 0x000ff00000000800 */
[----:B------:R-:W3:Y:S01]  /*56b0*/  MUFU.EX2 R71, R71 ;  /* 0x0000004700477308 */ /* 0x000ee20000000800 */
[----:B-1----:R-:W-:-:S07]  /*56c0*/  FADD2 R30, R30.F32x2.HI_LO, R100.F32x2.HI_LO ;  /* 0x000000641e1e724b */ /* 0x002fce0000000000 */
[----:B------:R-:W-:Y:S08]  /*56d0*/  MUFU.EX2 R72, R72 ;  /* 0x0000004800487308 */ /* 0x000ff00000000800 */
[----:B------:R-:W1:Y:S01]  /*56e0*/  MUFU.EX2 R73, R73 ;  /* 0x0000004900497308 */ /* 0x000e620000000800 */
[----:B---3--:R-:W-:-:S07]  /*56f0*/  FADD2 R32, R32.F32x2.HI_LO, R70.F32x2.HI_LO ;  /* 0x000000462020724b */ /* 0x008fce0000000000 */
[----:B------:R-:W-:Y:S08]  /*5700*/  MUFU.EX2 R106, R106 ;  /* 0x0000006a006a7308 */ /* 0x000ff00000000800 */
[----:B------:R-:W3:Y:S01]  /*5710*/  MUFU.EX2 R107, R107 ;  /* 0x0000006b006b7308 */ /* 0x000ee20000000800 */
[----:B-1----:R-:W-:-:S07]  /*5720*/  FADD2 R34, R34.F32x2.HI_LO, R72.F32x2.HI_LO ;  /* 0x000000482222724b */ /* 0x002fce0000000000 */
[----:B------:R-:W-:Y:S01]  /*5730*/  MUFU.EX2 R76, R76 ;  /* 0x0000004c004c7308 */ /* 0x000fe20000000800 */
[----:B--2---:R-:W-:Y:S02]  /*5740*/  F2FP.BF16.F32.PACK_AB R4, R101, R100 ;  /* 0x000000646504723e */ /* 0x004fe400000010ff */
[----:B------:R-:W-:Y:S02]  /*5750*/  F2FP.BF16.F32.PACK_AB R5, R71, R70 ;  /* 0x000000464705723e */ /* 0x000fe400000010ff */
[----:B------:R-:W-:-:S03]  /*5760*/  F2FP.BF16.F32.PACK_AB R6, R73, R72 ;  /* 0x000000484906723e */ /* 0x000fc600000010ff */
[----:B------:R-:W1:Y:S01]  /*5770*/  MUFU.EX2 R77, R77 ;  /* 0x0000004d004d7308 */ /* 0x000e620000000800 */
[----:B---3--:R-:W-:Y:S01]  /*5780*/  F2FP.BF16.F32.PACK_AB R7, R107, R106 ;  /* 0x0000006a6b07723e */ /* 0x008fe200000010ff */
        /* <DEDUP_REMOVED lines=116> */
[----:B------:R-:W3:Y:S02]  /*5ed0*/  FENCE.VIEW.ASYNC.T ;  /* 0x00000000000073c6 */ /* 0x000ee40000000200 */
[----:B---3--:R3:W-:Y:S01]  /*5ee0*/  SYNCS.ARRIVE.TRANS64.ART0 RZ, [UR6+0x68], R156 ;  /* 0x0000689cffff79a7 */ /* 0x0087e20008500006 */
[----:B------:R-:W-:Y:S08]  /*5ef0*/  MUFU.EX2 R52, R52 ;  /* 0x0000003400347308 */ /* 0x000ff00000000800 */
[----:B------:R-:W4:Y:S01]  /*5f00*/  MUFU.EX2 R53, R53 ;  /* 0x0000003500357308 */ /* 0x000f220000000800 */
[----:B-1----:R-:W-:-:S07]  /*5f10*/  FADD2 R30, R30.F32x2.HI_LO, R36.F32x2.HI_LO ;  /* 0x000000241e1e724b */ /* 0x002fce0000000000 */
[----:B------:R-:W-:Y:S08]  /*5f20*/  MUFU.EX2 R54, R54 ;  /* 0x0000003600367308 */ /* 0x000ff00000000800 */
[----:B------:R-:W1:Y:S01]  /*5f30*/  MUFU.EX2 R55, R55 ;  /* 0x0000003700377308 */ /* 0x000e620000000800 */
[----:B----4-:R-:W-:-:S07]  /*5f40*/  FADD2 R32, R32.F32x2.HI_LO, R52.F32x2.HI_LO ;  /* 0x000000342020724b */ /* 0x010fce0000000000 */
[----:B------:R-:W-:Y:S08]  /*5f50*/  MUFU.EX2 R42, R42 ;  /* 0x0000002a002a7308 */ /* 0x000ff00000000800 */
[----:B------:R-:W4:Y:S01]  /*5f60*/  MUFU.EX2 R43, R43 ;  /* 0x0000002b002b7308 */ /* 0x000f220000000800 */
[----:B-1----:R-:W-:-:S07]  /*5f70*/  FADD2 R34, R34.F32x2.HI_LO, R54.F32x2.HI_LO ;  /* 0x000000362222724b */ /* 0x002fce0000000000 */
[----:B------:R-:W-:Y:S01]  /*5f80*/  MUFU.EX2 R56, R56 ;  /* 0x0000003800387308 */ /* 0x000fe20000000800 */
[----:B--2---:R-:W-:Y:S02]  /*5f90*/  F2FP.BF16.F32.PACK_AB R4, R37, R36 ;  /* 0x000000242504723e */ /* 0x004fe400000010ff */
[----:B------:R-:W-:Y:S02]  /*5fa0*/  F2FP.BF16.F32.PACK_AB R5, R53, R52 ;  /* 0x000000343505723e */ /* 0x000fe400000010ff */
[----:B------:R-:W-:-:S03]  /*5fb0*/  F2FP.BF16.F32.PACK_AB R6, R55, R54 ;  /* 0x000000363706723e */ /* 0x000fc600000010ff */
[----:B------:R-:W1:Y:S01]  /*5fc0*/  MUFU.EX2 R57, R57 ;  /* 0x0000003900397308 */ /* 0x000e620000000800 */
[----:B----4-:R-:W-:Y:S01]  /*5fd0*/  F2FP.BF16.F32.PACK_AB R7, R43, R42 ;  /* 0x0000002a2b07723e */ /* 0x010fe200000010ff */
        /* <DEDUP_REMOVED lines=40> */
[----:B------:R-:W-:-:S04]  /*6260*/  FADD2 R32, R32.F32x2.HI_LO, R148.F32x2.HI_LO ;  /* 0x000000942020724b */ /* 0x000fc80000000000 */
[----:B------:R-:W-:Y:S02]  /*6270*/  FADD2 R30, R30.F32x2.HI_LO, R32.F32x2.HI_LO ;  /* 0x000000201e1e724b */ /* 0x000fe40000000000 */
[----:B------:R-:W-:Y:S08]  /*6280*/  MUFU.EX2 R152, R152 ;  /* 0x0000009800987308 */ /* 0x000ff00000000800 */
[----:B------:R-:W2:Y:S01]  /*6290*/  MUFU.EX2 R153, R153 ;  /* 0x0000009900997308 */ /* 0x000ea20000000800 */
[----:B-1----:R-:W-:Y:S01]  /*62a0*/  F2FP.BF16.F32.PACK_AB R18, R151, R150 ;  /* 0x000000969712723e */ /* 0x002fe200000010ff */
[----:B------:R-:W-:Y:S01]  /*62b0*/  FADD2 R34, R34.F32x2.HI_LO, R150.F32x2.HI_LO ;  /* 0x000000962222724b */ /* 0x000fe20000000000 */
[----:B--2---:R-:W-:Y:S01]  /*62c0*/  F2FP.BF16.F32.PACK_AB R19, R153, R152 ;  /* 0x000000989913723e */ /* 0x004fe200000010ff */
[----:B------:R-:W-:-:S03]  /*62d0*/  FADD2 R102, R102.F32x2.HI_LO, R152.F32x2.HI_LO ;  /* 0x000000986666724b */ /* 0x000fc60000000000 */
[----:B------:R3:W-:Y:S01]  /*62e0*/  STTM.x16 tmem[UR4], R4 ;  /* 0x00000004000079ed */ /* 0x0007e20008240004 */
[----:B------:R-:W-:Y:S01]  /*62f0*/  ULOP3.LUT UR4, UR8, 0x1, URZ, 0x3c, !UPT ;  /* 0x0000000108047892 */ /* 0x000fe2000f8e3cff */
[----:B------:R-:W1:Y:S02]  /*6300*/  FENCE.VIEW.ASYNC.T ;  /* 0x00000000000073c6 */ /* 0x000e640000000200 */
[----:B-1----:R-:W-:Y:S01]  /*6310*/  NOP ;  /* 0x0000000000007918 */ /* 0x002fe20000000000 */
[----:B------:R-:W-:Y:S01]  /*6320*/  USHF.L.U32 UR4, UR4, 0x1f, URZ ;  /* 0x0000001f04047899 */ /* 0x000fe200080006ff */
[----:B------:R3:W-:Y:S01]  /*6330*/  @P0 SYNCS.ARRIVE.TRANS64.ART0 RZ, [UR6+0x70], R156 ;  /* 0x0000709cffff09a7 */ /* 0x0007e20008500006 */
[----:B------:R-:W-:-:S04]  /*6340*/  FADD2 R34, R34.F32x2.HI_LO, R102.F32x2.HI_LO ;  /* 0x000000662222724b */ /* 0x000fc80000000000 */
[----:B------:R-:W-:Y:S02]  /*6350*/  IMAD.U32 R157, RZ, RZ, UR4 ;  /* 0x00000004ff9d7e24 */ /* 0x000fe4000f8e00ff */
[----:B------:R-:W-:Y:S02]  /*6360*/  FADD2 R30, R30.F32x2.HI_LO, R34.F32x2.HI_LO ;  /* 0x000000221e1e724b */ /* 0x000fe40000000000 */
[----:B------:R-:W1:Y:S02]  /*6370*/  SYNCS.PHASECHK.TRANS64.TRYWAIT P0, [UR6+0x98], R157 ;  /* 0x0000989dff0075a7 */ /* 0x000e640008001106 */
[----:B-1-3--:R-:W-:Y:S05]  /*6380*/  @!P0 BRA `(.L_x_44) ;  /* 0x0000004400508947 */ /* 0x00afea0003800000 */
.L_x_100:
[----:B------:R-:W-:Y:S01]  /*6390*/  FADD R170, R30, R31 ;  /* 0x0000001f1eaa7221 */ /* 0x000fe20000000000 */
[----:B------:R-:W-:Y:S06]  /*63a0*/  BRA.U !UP0, `(.L_x_45) ;  /* 0x0000001d08ec7547 */ /* 0x000fec000b800000 */
[----:B------:R-:W2:Y:S01]  /*63b0*/  LDCU UR5, c[0x0][0x600] ;  /* 0x0000c000ff0577ac */ /* 0x000ea20008000800 */
[----:B------:R-:W-:Y:S01]  /*63c0*/  UMOV UR10, URZ ;  /* 0x000000ff000a7c82 */ /* 0x000fe20008000000 */
.L_x_48:
[----:B------:R-:W-:Y:S01]  /*63d0*/  USHF.L.U32 UR4, UR9, 0x1f, URZ ;  /* 0x0000001f09047899 */ /* 0x000fe200080006ff */
[----:B------:R-:W-:-:S05]  /*63e0*/  R2UR UR7, R145 ;  /* 0x00000000910772ca */ /* 0x000fca00000e0000 */
[----:B-1----:R-:W-:-:S04]  /*63f0*/  MOV R4, UR4 ;  /* 0x0000000400047c02 */ /* 0x002fc80008000f00 */
[----:B------:R-:W1:Y:S02]  /*6400*/  SYNCS.PHASECHK.TRANS64.TRYWAIT P0, [UR6+0x60], R4 ;  /* 0x00006004ff0075a7 */ /* 0x000e640008001106 */
[----:B-1----:R-:W-:Y:S05]  /*6410*/  @!P0 BRA `(.L_x_46) ;  /* 0x00000044004c8947 */ /* 0x002fea0003800000 */
.L_x_102:
[----:B------:R-:W3:Y:S01]  /*6420*/  LDTM.x32 R100, tmem[UR7] ;  /* 0x00000007006479ee */ /* 0x000ee200082c0000 */
[----:B------:R-:W-:Y:S01]  /*6430*/  R2UR UR4, R144 ;  /* 0x00000000900472ca */ /* 0x000fe200000e0000 */
[----:B------:R-:W-:Y:S01]  /*6440*/  IMAD.MOV.U32 R172, RZ, RZ, 0x3d9df09d ;  /* 0x3d9df09dffac7424 */ /* 0x000fe200078e00ff */
[----:B------:R-:W-:-:S11]  /*6450*/  R2UR UR7, R154 ;  /* 0x000000009a0772ca */ /* 0x000fd600000e0000 */
[----:B------:R-:W4:Y:S01]  /*6460*/  LDTM.x32 R68, tmem[UR4] ;  /* 0x00000004004479ee */ /* 0x000f2200082c0000 */
[----:B------:R-:W-:Y:S01]  /*6470*/  R2UR UR4, R155 ;  /* 0x000000009b0472ca */ /* 0x000fe200000e0000 */
[----:B------:R-:W5:Y:S01]  /*6480*/  LDTM.x32 R36, tmem[UR7] ;  /* 0x00000007002479ee */ /* 0x000f6200082c0000 */
[----:B---3--:R-:W-:Y:S02]  /*6490*/  FMNMX3 R134, R163, R100, R101, !PT ;  /* 0x00000064a3867276 */ /* 0x008fe40007800065 */
[----:B------:R-:W-:Y:S02]  /*64a0*/  FMNMX R133, R102, R103, !PT ;  /* 0x0000006766857209 */ /* 0x000fe40007800000 */
[----:B------:R-:W-:-:S07]  /*64b0*/  FMNMX R132, R104, R105, !PT ;  /* 0x0000006968847209 */ /* 0x000fce0007800000 */
[----:B-1----:R-:W1:Y:S01]  /*64c0*/  LDTM.x32 R4, tmem[UR4] ;  /* 0x00000004000479ee */ /* 0x002e6200082c0000 */
[----:B------:R-:W-:Y:S02]  /*64d0*/  FMNMX R159, R106, R107, !PT ;  /* 0x0000006b6a9f7209 */ /* 0x000fe40007800000 */
        /* <DEDUP_REMOVED lines=12> */
[----:B----4-:R-:W-:Y:S02]  /*65a0*/  FMNMX3 R134, R134, R68, R69, !PT ;  /* 0x0000004486867276 */ /* 0x010fe40007800045 */
        /* <DEDUP_REMOVED lines=15> */
[----:B-----5:R-:W-:-:S02]  /*66a0*/  FMNMX3 R134, R134, R36, R37, !PT ;  /* 0x0000002486867276 */ /* 0x020fc40007800025 */
        /* <DEDUP_REMOVED lines=15> */
[----:B-1----:R-:W-:Y:S02]  /*67a0*/  FMNMX3 R134, R134, R4, R5, !PT ;  /* 0x0000000486867276 */ /* 0x002fe40007800005 */
        /* <DEDUP_REMOVED lines=15> */
[----:B------:R-:W-:Y:S02]  /*68a0*/  FMNMX R133, R134, R133, !PT ;  /* 0x0000008586857209 */ /* 0x000fe40007800000 */
[----:B------:R-:W-:Y:S02]  /*68b0*/  R2UR UR4, R154 ;  /* 0x000000009a0472ca */ /* 0x000fe400000e0000 */
[----:B------:R-:W-:-:S04]  /*68c0*/  FMNMX3 R159, R133, R132, R159, !PT ;  /* 0x00000084859f7276 */ /* 0x000fc8000780009f */
[----:B------:R-:W-:-:S04]  /*68d0*/  FSETP.NEU.AND P0, PT, R159, -INF , PT ;  /* 0xff8000009f00780b */ /* 0x000fc80003f0d000 */
[----:B------:R-:W-:Y:S02]  /*68e0*/  FSEL R132, R159, RZ, P0 ;  /* 0x000000ff9f847208 */ /* 0x000fe40000000000 */
[----:B------:R-:W-:-:S03]  /*68f0*/  ELECT P0, URZ, PT ;  /* 0x0000000000ff782f */ /* 0x000fc60003800000 */
[----:B------:R-:W-:-:S04]  /*6900*/  FADD R156, -R132, R163 ;  /* 0x000000a3849c7221 */ /* 0x000fc80000000100 */
[----:B--2---:R-:W-:-:S05]  /*6910*/  FMUL R156, R156, UR5 ;  /* 0x000000059c9c7c20 */ /* 0x004fca0008400000 */
[----:B------:R-:W-:Y:S02]  /*6920*/  FSETP.GE.AND P1, PT, R156, -8, PT ;  /* 0xc10000009c00780b */ /* 0x000fe40003f26000 */
[----:B------:R-:W1:Y:S02]  /*6930*/  MUFU.EX2 R156, R156 ;  /* 0x0000009c009c7308 */ /* 0x000e640000000800 */
[C---:B------:R-:W-:Y:S02]  /*6940*/  FSEL R132, R163.reuse, R132, P1 ;  /* 0x00000084a3847208 */ /* 0x040fe40000800000 */
[----:B------:R-:W-:-:S03]  /*6950*/  FSEL R163, R163, R159, P1 ;  /* 0x0000009fa3a37208 */ /* 0x000fc60000800000 */
[----:B------:R-:W-:-:S04]  /*6960*/  FFMA R173, -R132, UR5, RZ ;  /* 0x0000000584ad7c23 */ /* 0x000fc800080001ff */
[--C-:B------:R-:W-:Y:S02]  /*6970*/  FFMA2 R80, R80.F32x2.HI_LO, UR5.F32, R173.reuse.F32 ;  /* 0x0000000550507c49 */ /* 0x100fe400092000ad */
[--C-:B------:R-:W-:Y:S02]  /*6980*/  FFMA2 R132, R100.F32x2.HI_LO, UR5.F32, R173.reuse.F32 ;  /* 0x0000000564847c49 */ /* 0x100fe400092000ad */
[--C-:B------:R-:W-:Y:S01]  /*6990*/  FFMA2 R134, R102.F32x2.HI_LO, UR5.F32, R173.reuse.F32 ;  /* 0x0000000566867c49 */ /* 0x100fe200092000ad */
[----:B------:R-:W-:Y:S01]  /*69a0*/  FMNMX R80, R80, -127, !PT ;  /* 0xc2fe000050507809 */ /* 0x000fe20007800000 */
[--C-:B------:R-:W-:Y:S01]  /*69b0*/  FFMA2 R138, R104.F32x2.HI_LO, UR5.F32, R173.reuse.F32 ;  /* 0x00000005688a7c49 */ /* 0x100fe200092000ad */
[----:B------:R-:W-:Y:S01]  /*69c0*/  FMNMX R81, R81, -127, !PT ;  /* 0xc2fe000051517809 */ /* 0x000fe20007800000 */
[--C-:B------:R-:W-:Y:S01]  /*69d0*/  FFMA2 R142, R106.F32x2.HI_LO, UR5.F32, R173.reuse.F32 ;  /* 0x000000056a8e7c49 */ /* 0x100fe200092000ad */
[----:B------:R-:W-:Y:S01]  /*69e0*/  MUFU.EX2 R132, R132 ;  /* 0x0000008400847308 */ /* 0x000fe20000000800 */
[--C-:B------:R-:W-:Y:S01]  /*69f0*/  FFMA2 R146, R108.F32x2.HI_LO, UR5.F32, R173.reuse.F32 ;  /* 0x000000056c927c49 */ /* 0x100fe200092000ad */
[----:B-1----:R-:W-:Y:S01]  /*6a00*/  FSEL R171, R156, 1, !P1 ;  /* 0x3f8000009cab7808 */ /* 0x002fe20004800000 */
[----:B------:R-:W-:-:S02]  /*6a10*/  FFMA2 R148, R110.F32x2.HI_LO, UR5.F32, R173.F32 ;  /* 0x000000056e947c49 */ /* 0x000fc400092000ad */
[----:B------:R-:W-:Y:S02]  /*6a20*/  IMAD.SHL.U32 R105, R3, 0x4, RZ ;  /* 0x0000000403697824 */ /* 0x000fe400078e00ff */
[--C-:B------:R-:W-:Y:S02]  /*6a30*/  FFMA2 R150, R112.F32x2.HI_LO, UR5.F32, R173.reuse.F32 ;  /* 0x0000000570967c49 */ /* 0x100fe400092000ad */
[----:B------:R-:W-:Y:S02]  /*6a40*/  IMAD.U32 R108, RZ, RZ, UR12 ;  /* 0x0000000cff6c7e24 */ /* 0x000fe4000f8e00ff */
[--C-:B------:R-:W-:Y:S01]  /*6a50*/  FFMA2 R152, R114.F32x2.HI_LO, UR5.F32, R173.reuse.F32 ;  /* 0x0000000572987c49 */ /* 0x100fe200092000ad */
[----:B------:R-:W1:Y:S01]  /*6a60*/  MUFU.EX2 R133, R133 ;  /* 0x0000008500857308 */ /* 0x000e620000000800 */
[--C-:B------:R-:W-:Y:S01]  /*6a70*/  FFMA2 R116, R116.F32x2.HI_LO, UR5.F32, R173.reuse.F32 ;  /* 0x0000000574747c49 */ /* 0x100fe200092000ad */
[----:B------:R-:W-:Y:S01]  /*6a80*/  LOP3.LUT R105, R105, 0x1fc, RZ, 0xc0, !PT ;  /* 0x000001fc69697812 */ /* 0x000fe200078ec0ff */
[----:B------:R-:W-:-:S02]  /*6a90*/  FFMA2 R118, R118.F32x2.HI_LO, UR5.F32, R173.F32 ;  /* 0x0000000576767c49 */ /* 0x000fc400092000ad */
[--C-:B------:R-:W-:Y:S02]  /*6aa0*/  FFMA2 R120, R120.F32x2.HI_LO, UR5.F32, R173.reuse.F32 ;  /* 0x0000000578787c49 */ /* 0x100fe400092000ad */
[--C-:B------:R-:W-:Y:S01]  /*6ab0*/  FFMA2 R122, R122.F32x2.HI_LO, UR5.F32, R173.reuse.F32 ;  /* 0x000000057a7a7c49 */ /* 0x100fe200092000ad */
[----:B------:R-:W-:Y:S01]  /*6ac0*/  MUFU.EX2 R134, R134 ;  /* 0x0000008600867308 */ /* 0x000fe20000000800 */
[--C-:B------:R-:W-:Y:S01]  /*6ad0*/  FFMA2 R124, R124.F32x2.HI_LO, UR5.F32, R173.reuse.F32 ;  /* 0x000000057c7c7c49 */ /* 0x100fe200092000ad */
[----:B------:R2:W-:Y:S01]  /*6ae0*/  STS [R105+UR6+0xdc], R171 ;  /* 0x0000dcab69007988 */ /* 0x0005e20008000806 */
[--C-:B------:R-:W-:Y:S02]  /*6af0*/  FFMA2 R126, R126.F32x2.HI_LO, UR5.F32, R173.reuse.F32 ;  /* 0x000000057e7e7c49 */ /* 0x100fe400092000ad */
[--C-:B------:R-:W-:Y:S02]  /*6b00*/  FFMA2 R128, R128.F32x2.HI_LO, UR5.F32, R173.reuse.F32 ;  /* 0x0000000580807c49 */ /* 0x100fe400092000ad */
[--C-:B------:R-:W-:Y:S01]  /*6b10*/  FFMA2 R130, R130.F32x2.HI_LO, UR5.F32, R173.reuse.F32 ;  /* 0x0000000582827c49 */ /* 0x100fe200092000ad */
[----:B------:R-:W3:Y:S01]  /*6b20*/  MUFU.EX2 R135, R135 ;  /* 0x0000008700877308 */ /* 0x000ee20000000800 */
[----:B------:R-:W-:Y:S01]  /*6b30*/  FADD2.RM R156, R80.F32x2.HI_LO, 12582912 ;  /* 0x4b400000509c744b */ /* 0x000fe20000204000 */
[----:B-1----:R-:W-:Y:S01]  /*6b40*/  F2FP.BF16.F32.PACK_AB R100, R133, R132 ;  /* 0x000000848564723e */ /* 0x002fe200000010ff */
[----:B------:R-:W-:-:S02]  /*6b50*/  FFMA2 R68, R68.F32x2.HI_LO, UR5.F32, R173.F32 ;  /* 0x0000000544447c49 */ /* 0x000fc400092000ad */
[----:B------:R-:W-:Y:S02]  /*6b60*/  FADD2 R160, R156.F32x2.HI_LO, -12582912 ;  /* 0xcb4000009ca0744b */ /* 0x000fe40000200000 */
[----:B------:R-:W-:Y:S01]  /*6b70*/  FFMA2 R70, R70.F32x2.HI_LO, UR5.F32, R173.F32 ;  /* 0x0000000546467c49 */ /* 0x000fe200092000ad */
[----:B------:R-:W-:Y:S01]  /*6b80*/  MUFU.EX2 R138, R138 ;  /* 0x0000008a008a7308 */ /* 0x000fe20000000800 */
[----:B------:R-:W-:Y:S02]  /*6b90*/  FADD2 R160, R80.F32x2.HI_LO, -R160.F32x2.HI_LO ;  /* 0x800000a050a0724b */ /* 0x000fe40000000000 */
[--C-:B------:R-:W-:Y:S02]  /*6ba0*/  FFMA2 R80, R82.F32x2.HI_LO, UR5.F32, R173.reuse.F32 ;  /* 0x0000000552507c49 */ /* 0x100fe400092000ad */
[----:B------:R-:W-:Y:S02]  /*6bb0*/  FFMA2 R82, R160.F32x2.HI_LO, R172.F32, 0.22756439447402954102 ;  /* 0x3e6906a4a0527449 */ /* 0x000fe400012000ac */
[--C-:B------:R-:W-:Y:S01]  /*6bc0*/  FFMA2 R72, R72.F32x2.HI_LO, UR5.F32, R173.reuse.F32 ;  /* 0x0000000548487c49 */ /* 0x100fe200092000ad */
[----:B------:R-:W1:Y:S01]  /*6bd0*/  MUFU.EX2 R139, R139 ;  /* 0x0000008b008b7308 */ /* 0x000e620000000800 */
[----:B---3--:R-:W-:Y:S01]  /*6be0*/  F2FP.BF16.F32.PACK_AB R101, R135, R134 ;  /* 0x000000868765723e */ /* 0x008fe200000010ff */
[--C-:B------:R-:W-:Y:S01]  /*6bf0*/  FFMA2 R74, R74.F32x2.HI_LO, UR5.F32, R173.reuse.F32 ;  /* 0x000000054a4a7c49 */ /* 0x100fe200092000ad */
[----:B------:R-:W-:Y:S01]  /*6c00*/  FMNMX R80, R80, -127, !PT ;  /* 0xc2fe000050507809 */ /* 0x000fe20007800000 */
[--C-:B------:R-:W-:Y:S01]  /*6c10*/  FFMA2 R76, R76.F32x2.HI_LO, UR5.F32, R173.reuse.F32 ;  /* 0x000000054c4c7c49 */ /* 0x100fe200092000ad */
[----:B------:R-:W-:Y:S01]  /*6c20*/  FMNMX R81, R81, -127, !PT ;  /* 0xc2fe000051517809 */ /* 0x000fe20007800000 */
[----:B------:R-:W-:-:S02]  /*6c30*/  FFMA2 R78, R78.F32x2.HI_LO, UR5.F32, R173.F32 ;  /* 0x000000054e4e7c49 */ /* 0x000fc400092000ad */
[----:B------:R-:W-:Y:S01]  /*6c40*/  MUFU.EX2 R142, R142 ;  /* 0x0000008e008e7308 */ /* 0x000fe20000000800 */
[--C-:B------:R-:W-:Y:S02]  /*6c50*/  FFMA2 R94, R94.F32x2.HI_LO, UR5.F32, R173.reuse.F32 ;  /* 0x000000055e5e7c49 */ /* 0x100fe400092000ad */
[--C-:B------:R-:W-:Y:S02]  /*6c60*/  FFMA2 R92, R92.F32x2.HI_LO, UR5.F32, R173.reuse.F32 ;  /* 0x000000055c5c7c49 */ /* 0x100fe400092000ad */
[--C-:B------:R-:W-:Y:S02]  /*6c70*/  FFMA2 R164, R64.F32x2.HI_LO, UR5.F32, R173.reuse.F32 ;  /* 0x0000000540a47c49 */ /* 0x100fe400092000ad */
[--C-:B------:R-:W-:Y:S01]  /*6c80*/  FFMA2 R166, R66.F32x2.HI_LO, UR5.F32, R173.reuse.F32 ;  /* 0x0000000542a67c49 */ /* 0x100fe200092000ad */
[----:B------:R-:W3:Y:S01]  /*6c90*/  MUFU.EX2 R143, R143 ;  /* 0x0000008f008f7308 */ /* 0x000ee20000000800 */
[----:B-1----:R-:W-:Y:S01]  /*6ca0*/  F2FP.BF16.F32.PACK_AB R102, R139, R138 ;  /* 0x0000008a8b66723e */ /* 0x002fe200000010ff */
        /* <DEDUP_REMOVED lines=22> */
[----:B------:R-:W2:Y:S01]  /*6e10*/  MUFU.EX2 R149, R149 ;  /* 0x0000009500957308 */ /* 0x000ea20000000800 */
[----:B-1----:R-:W-:Y:S01]  /*6e20*/  F2FP.BF16.F32.PACK_AB R104, R147, R146 ;  /* 0x000000929368723e */ /* 0x002fe200000010ff */
[----:B------:R-:W-:-:S02]  /*6e30*/  FFMA2 R28, R28.F32x2.HI_LO, UR5.F32, R173.F32 ;  /* 0x000000051c1c7c49 */ /* 0x000fc400092000ad */
[--C-:B------:R-:W-:Y:S02]  /*6e40*/  FFMA2 R30, R30.F32x2.HI_LO, UR5.F32, R173.reuse.F32 ;  /* 0x000000051e1e7c49 */ /* 0x100fe400092000ad */
[--C-:B------:R-:W-:Y:S02]  /*6e50*/  FFMA2 R32, R32.F32x2.HI_LO, UR5.F32, R173.reuse.F32 ;  /* 0x0000000520207c49 */ /* 0x100fe400092000ad */
[----:B------:R-:W-:Y:S01]  /*6e60*/  MUFU.EX2 R150, R150 ;  /* 0x0000009600967308 */ /* 0x000fe20000000800 */
[----:B------:R-:W-:-:S07]  /*6e70*/  FFMA2 R34, R34.F32x2.HI_LO, UR5.F32, R173.F32 ;  /* 0x0000000522227c49 */ /* 0x000fce00092000ad */
[----:B------:R-:W1:Y:S01]  /*6e80*/  MUFU.EX2 R151, R151 ;  /* 0x0000009700977308 */ /* 0x000e620000000800 */
[----:B--2---:R-:W-:-:S07]  /*6e90*/  F2FP.BF16.F32.PACK_AB R105, R149, R148 ;  /* 0x000000949569723e */ /* 0x004fce00000010ff */
[----:B------:R-:W-:Y:S08]  /*6ea0*/  MUFU.EX2 R152, R152 ;  /* 0x0000009800987308 */ /* 0x000ff00000000800 */
[----:B------:R-:W2:Y:S01]  /*6eb0*/  MUFU.EX2 R153, R153 ;  /* 0x0000009900997308 */ /* 0x000ea20000000800 */
[----:B-1----:R-:W-:-:S07]  /*6ec0*/  F2FP.BF16.F32.PACK_AB R106, R151, R150 ;  /* 0x00000096976a723e */ /* 0x002fce00000010ff */
[----:B------:R-:W-:Y:S08]  /*6ed0*/  MUFU.EX2 R116, R116 ;  /* 0x0000007400747308 */ /* 0x000ff00000000800 */
[----:B------:R-:W1:Y:S01]  /*6ee0*/  MUFU.EX2 R117, R117 ;  /* 0x0000007500757308 */ /* 0x000e620000000800 */
[----:B------:R1:W-:Y:S06]  /*6ef0*/  BAR.ARV R108, 0x40 ;  /* 0x0001006c0000751d */ /* 0x0003ec0000002000 */
[----:B--2---:R-:W-:Y:S01]  /*6f00*/  F2FP.BF16.F32.PACK_AB R107, R153, R152 ;  /* 0x00000098996b723e */ /* 0x004fe200000010ff */
[----:B------:R-:W-:Y:S08]  /*6f10*/  MUFU.EX2 R118, R118 ;  /* 0x0000007600767308 */ /* 0x000ff00000000800 */
[----:B------:R-:W2:Y:S08]  /*6f20*/  MUFU.EX2 R119, R119 ;  /* 0x0000007700777308 */ /* 0x000eb00000000800 */
[----:B------:R-:W-:Y:S01]  /*6f30*/  MUFU.EX2 R120, R120 ;  /* 0x0000007800787308 */ /* 0x000fe20000000800 */
[----:B-1----:R-:W-:-:S07]  /*6f40*/  F2FP.BF16.F32.PACK_AB R108, R117, R116 ;  /* 0x00000074756c723e */ /* 0x002fce00000010ff */
[----:B------:R-:W1:Y:S01]  /*6f50*/  MUFU.EX2 R121, R121 ;  /* 0x0000007900797308 */ /* 0x000e620000000800 */
[----:B--2---:R-:W-:-:S07]  /*6f60*/  F2FP.BF16.F32.PACK_AB R109, R119, R118 ;  /* 0x00000076776d723e */ /* 0x004fce00000010ff */
[----:B------:R-:W-:Y:S08]  /*6f70*/  MUFU.EX2 R122, R122 ;  /* 0x0000007a007a7308 */ /* 0x000ff00000000800 */
[----:B------:R-:W2:Y:S01]  /*6f80*/  MUFU.EX2 R123, R123 ;  /* 0x0000007b007b7308 */ /* 0x000ea20000000800 */
[----:B-1----:R-:W-:-:S07]  /*6f90*/  F2FP.BF16.F32.PACK_AB R110, R121, R120 ;  /* 0x00000078796e723e */ /* 0x002fce00000010ff */
[----:B------:R-:W-:Y:S08]  /*6fa0*/  MUFU.EX2 R124, R124 ;  /* 0x0000007c007c7308 */ /* 0x000ff00000000800 */
        /* <DEDUP_REMOVED lines=13> */
[----:B--2---:R-:W-:-:S04]  /*7080*/  F2FP.BF16.F32.PACK_AB R115, R131, R130 ;  /* 0x000000828373723e */ /* 0x004fc800000010ff */
[----:B------:R2:W-:Y:S01]  /*7090*/  STTM.x16 tmem[UR4], R100 ;  /* 0x00000064000079ed */ /* 0x0005e20008240004 */
[----:B------:R-:W-:Y:S02]  /*70a0*/  R2UR UR4, R162 ;  /* 0x00000000a20472ca */ /* 0x000fe400000e0000 */
[----:B------:R-:W-:Y:S08]  /*70b0*/  MUFU.EX2 R70, R70 ;  /* 0x0000004600467308 */ /* 0x000ff00000000800 */
[----:B------:R-:W3:Y:S08]  /*70c0*/  MUFU.EX2 R71, R71 ;  /* 0x0000004700477308 */ /* 0x000ef00000000800 */
[----:B------:R-:W-:Y:S08]  /*70d0*/  MUFU.EX2 R72, R72 ;  /* 0x0000004800487308 */ /* 0x000ff00000000800 */
[----:B------:R-:W4:Y:S08]  /*70e0*/  MUFU.EX2 R73, R73 ;  /* 0x0000004900497308 */ /* 0x000f300000000800 */
[----:B------:R-:W-:Y:S08]  /*70f0*/  MUFU.EX2 R74, R74 ;  /* 0x0000004a004a7308 */ /* 0x000ff00000000800 */
[----:B------:R-:W5:Y:S08]  /*7100*/  MUFU.EX2 R75, R75 ;  /* 0x0000004b004b7308 */ /* 0x000f700000000800 */
[----:B------:R-:W-:Y:S01]  /*7110*/  MUFU.EX2 R76, R76 ;  /* 0x0000004c004c7308 */ /* 0x000fe20000000800 */
[----:B--2---:R-:W-:-:S02]  /*7120*/  FADD2.RM R102, R80.F32x2.HI_LO, 12582912 ;  /* 0x4b4000005066744b */ /* 0x004fc40000204000 */
[----:B------:R-:W-:Y:S02]  /*7130*/  FFMA2 R100, R82.F32x2.HI_LO, R160.F32x2.HI_LO, 0.69514614343643188477 ;  /* 0x3f31f51952647449 */ /* 0x000fe400002000a0 */
[----:B------:R-:W-:Y:S02]  /*7140*/  FADD2 R104, R102.F32x2.HI_LO, -12582912 ;  /* 0xcb4000006668744b */ /* 0x000fe40000200000 */
[----:B------:R-:W-:Y:S01]  /*7150*/  FFMA2 R82, R98.F32x2.HI_LO, UR5.F32, R173.F32 ;  /* 0x0000000562527c49 */ /* 0x000fe200092000ad */
[----:B------:R-:W2:Y:S01]  /*7160*/  MUFU.EX2 R77, R77 ;  /* 0x0000004d004d7308 */ /* 0x000ea20000000800 */
[----:B------:R-:W-:Y:S02]  /*7170*/  FADD2 R104, R80.F32x2.HI_LO, -R104.F32x2.HI_LO ;  /* 0x800000685068724b */ /* 0x000fe40000000000 */
[----:B------:R-:W-:Y:S01]  /*7180*/  FFMA2 R114, R90.F32x2.HI_LO, UR5.F32, R173.F32 ;  /* 0x000000055a727c49 */ /* 0x000fe200092000ad */
[----:B------:R-:W-:Y:S01]  /*7190*/  FMNMX R82, R82, -127, !PT ;  /* 0xc2fe000052527809 */ /* 0x000fe20007800000 */
[----:B------:R-:W-:Y:S01]  /*71a0*/  FFMA2 R80, R104.F32x2.HI_LO, R172.F32, 0.22756439447402954102 ;  /* 0x3e6906a468507449 */ /* 0x000fe200012000ac */
[----:B------:R-:W-:Y:S01]  /*71b0*/  FMNMX R83, R83, -127, !PT ;  /* 0xc2fe000053537809 */ /* 0x000fe20007800000 */
[----:B------:R-:W-:Y:S01]  /*71c0*/  FFMA2 R100, R100.F32x2.HI_LO, R160.F32x2.HI_LO, 1 ;  /* 0x3f80000064647449 */ /* 0x000fe200002000a0 */
[----:B------:R-:W-:Y:S01]  /*71d0*/  MUFU.EX2 R78, R78 ;  /* 0x0000004e004e7308 */ /* 0x000fe20000000800 */
[----:B------:R-:W-:-:S02]  /*71e0*/  FFMA2 R80, R80.F32x2.HI_LO, R104.F32x2.HI_LO, 0.69514614343643188477 ;  /* 0x3f31f51950507449 */ /* 0x000fc40000200068 */
[----:B------:R-:W-:Y:S02]  /*71f0*/  FADD2.RM R98, R82.F32x2.HI_LO, 12582912 ;  /* 0x4b4000005262744b */ /* 0x000fe40000204000 */
[----:B------:R-:W-:Y:S02]  /*7200*/  IMAD R100, R156, 0x800000, R100 ;  /* 0x008000009c647824 */ /* 0x000fe400078e0264 */
[----:B------:R-:W-:Y:S02]  /*7210*/  FFMA2 R104, R80.F32x2.HI_LO, R104.F32x2.HI_LO, 1 ;  /* 0x3f80000050687449 */ /* 0x000fe40000200068 */
[----:B------:R-:W-:Y:S02]  /*7220*/  IMAD R101, R157, 0x800000, R101 ;  /* 0x008000009d657824 */ /* 0x000fe400078e0265 */
[----:B------:R-:W-:Y:S01]  /*7230*/  FFMA2 R80, R96.F32x2.HI_LO, UR5.F32, R173.F32 ;  /* 0x0000000560507c49 */ /* 0x000fe200092000ad */
[----:B------:R-:W1:Y:S01]  /*7240*/  MUFU.EX2 R79, R79 ;  /* 0x0000004f004f7308 */ /* 0x000e620000000800 */
[----:B------:R-:W-:-:S02]  /*7250*/  FADD2 R108, R98.F32x2.HI_LO, -12582912 ;  /* 0xcb400000626c744b */ /* 0x000fc40000200000 */
[----:B------:R-:W-:Y:S02]  /*7260*/  IMAD R104, R102, 0x800000, R104 ;  /* 0x0080000066687824 */ /* 0x000fe400078e0268 */
[----:B------:R-:W-:Y:S01]  /*7270*/  FFMA2 R90, R52.F32x2.HI_LO, UR5.F32, R173.F32 ;  /* 0x00000005345a7c49 */ /* 0x000fe200092000ad */
[----:B------:R-:W-:Y:S01]  /*7280*/  FMNMX R80, R80, -127, !PT ;  /* 0xc2fe000050507809 */ /* 0x000fe20007800000 */
[----:B------:R-:W-:Y:S01]  /*7290*/  FADD2 R108, R82.F32x2.HI_LO, -R108.F32x2.HI_LO ;  /* 0x8000006c526c724b */ /* 0x000fe20000000000 */
[----:B------:R-:W-:Y:S01]  /*72a0*/  FMNMX R81, R81, -127, !PT ;  /* 0xc2fe000051517809 */ /* 0x000fe20007800000 */
[--C-:B------:R-:W-:Y:S01]  /*72b0*/  FFMA2 R82, R86.F32x2.HI_LO, UR5.F32, R173.reuse.F32 ;  /* 0x0000000556527c49 */ /* 0x100fe200092000ad */
[----:B------:R-:W-:Y:S01]  /*72c0*/  MUFU.EX2 R94, R94 ;  /* 0x0000005e005e7308 */ /* 0x000fe20000000800 */
[----:B------:R-:W-:Y:S02]  /*72d0*/  FFMA2 R86, R36.F32x2.HI_LO, UR5.F32, R173.F32 ;  /* 0x0000000524567c49 */ /* 0x000fe400092000ad */
[----:B------:R-:W-:-:S02]  /*72e0*/  IMAD R105, R103, 0x800000, R105 ;  /* 0x0080000067697824 */ /* 0x000fc400078e0269 */
[----:B------:R-:W-:Y:S02]  /*72f0*/  FADD2.RM R96, R80.F32x2.HI_LO, 12582912 ;  /* 0x4b4000005060744b */ /* 0x000fe40000204000 */
[----:B------:R-:W-:Y:S02]  /*7300*/  IMAD.MOV.U32 R102, RZ, RZ, 0x1 ;  /* 0x00000001ff667424 */ /* 0x000fe400078e00ff */
[--C-:B------:R-:W-:Y:S02]  /*7310*/  FFMA2 R110, R54.F32x2.HI_LO, UR5.F32, R173.reuse.F32 ;  /* 0x00000005366e7c49 */ /* 0x100fe400092000ad */
[----:B------:R-:W-:Y:S01]  /*7320*/  FADD2 R106, R96.F32x2.HI_LO, -12582912 ;  /* 0xcb400000606a744b */ /* 0x000fe20000200000 */
[----:B------:R-:W-:Y:S01]  /*7330*/  MUFU.EX2 R82, R82 ;  /* 0x0000005200527308 */ /* 0x000fe20000000800 */
[----:B------:R-:W-:Y:S02]  /*7340*/  FFMA2 R112, R58.F32x2.HI_LO, UR5.F32, R173.F32 ;  /* 0x000000053a707c49 */ /* 0x000fe400092000ad */
[----:B------:R-:W-:-:S02]  /*7350*/  FADD2 R106, R80.F32x2.HI_LO, -R106.F32x2.HI_LO ;  /* 0x8000006a506a724b */ /* 0x000fc40000000000 */
[--C-:B------:R-:W-:Y:S02]  /*7360*/  FFMA2 R160, R62.F32x2.HI_LO, UR5.F32, R173.reuse.F32 ;  /* 0x000000053ea07c49 */ /* 0x100fe400092000ad */
[----:B------:R-:W-:Y:S01]  /*7370*/  FFMA2 R80, R106.F32x2.HI_LO, R172.F32, 0.22756439447402954102 ;  /* 0x3e6906a46a507449 */ /* 0x000fe200012000ac */
[----:B------:R-:W2:Y:S01]  /*7380*/  MUFU.EX2 R83, R83 ;  /* 0x0000005300537308 */ /* 0x000ea20000000800 */
[--C-:B------:R-:W-:Y:S01]  /*7390*/  FFMA2 R52, R4.F32x2.HI_LO, UR5.F32, R173.reuse.F32 ;  /* 0x0000000504347c49 */ /* 0x100fe200092000ad */
[----:B-1----:R-:W-:Y:S01]  /*73a0*/  F2FP.BF16.F32.PACK_AB R4, R69, R68 ;  /* 0x000000444504723e */ /* 0x002fe200000010ff */
[----:B------:R-:W-:Y:S01]  /*73b0*/  FFMA2 R80, R80.F32x2.HI_LO, R106.F32x2.HI_LO, 0.69514614343643188477 ;  /* 0x3f31f51950507449 */ /* 0x000fe2000020006a */
[----:B---3--:R-:W-:Y:S01]  /*73c0*/  F2FP.BF16.F32.PACK_AB R5, R71, R70 ;  /* 0x000000464705723e */ /* 0x008fe200000010ff */
[--C-:B------:R-:W-:Y:S01]  /*73d0*/  FFMA2 R54, R6.F32x2.HI_LO, UR5.F32, R173.reuse.F32 ;  /* 0x0000000506367c49 */ /* 0x100fe200092000ad */
[----:B----4-:R-:W-:Y:S01]  /*73e0*/  F2FP.BF16.F32.PACK_AB R6, R73, R72 ;  /* 0x000000484906723e */ /* 0x010fe200000010ff */
[----:B------:R-:W-:Y:S01]  /*73f0*/  FFMA2 R106, R80.F32x2.HI_LO, R106.F32x2.HI_LO, 1 ;  /* 0x3f800000506a7449 */ /* 0x000fe2000020006a */
[----:B------:R-:W-:Y:S01]  /*7400*/  MUFU.EX2 R36, R114 ;  /* 0x0000007200247308 */ /* 0x000fe20000000800 */
[----:B------:R-:W-:Y:S01]  /*7410*/  FFMA2 R80, R84.F32x2.HI_LO, UR5.F32, R173.F32 ;  /* 0x0000000554507c49 */ /* 0x000fe200092000ad */
[----:B-----5:R-:W-:Y:S01]  /*7420*/  F2FP.BF16.F32.PACK_AB R7, R75, R74 ;  /* 0x0000004a4b07723e */ /* 0x020fe200000010ff */
[----:B------:R-:W-:-:S02]  /*7430*/  FFMA2 R84, R108.F32x2.HI_LO, R172.F32, 0.22756439447402954102 ;  /* 0x3e6906a46c547449 */ /* 0x000fc400012000ac */
[----:B------:R-:W-:Y:S02]  /*7440*/  IMAD R106, R96, 0x800000, R106 ;  /* 0x00800000606a7824 */ /* 0x000fe400078e026a */
[----:B------:R-:W-:Y:S02]  /*7450*/  FFMA2 R58, R8.F32x2.HI_LO, UR5.F32, R173.F32 ;  /* 0x00000005083a7c49 */ /* 0x000fe400092000ad */
[----:B------:R-:W-:Y:S02]  /*7460*/  IMAD R107, R97, 0x800000, R107 ;  /* 0x00800000616b7824 */ /* 0x000fe400078e026b */
[----:B------:R-:W-:Y:S01]  /*7470*/  FFMA2 R84, R84.F32x2.HI_LO, R108.F32x2.HI_LO, 0.69514614343643188477 ;  /* 0x3f31f51954547449 */ /* 0x000fe2000020006c */
[----:B------:R-:W-:Y:S01]  /*7480*/  MUFU.EX2 R80, R80 ;  /* 0x0000005000507308 */ /* 0x000fe20000000800 */
[--C-:B------:R-:W-:Y:S01]  /*7490*/  FFMA2 R62, R12.F32x2.HI_LO, UR5.F32, R173.reuse.F32 ;  /* 0x000000050c3e7c49 */ /* 0x100fe200092000ad */
[----:B--2---:R-:W-:Y:S01]  /*74a0*/  F2FP.BF16.F32.PACK_AB R8, R77, R76 ;  /* 0x0000004c4d08723e */ /* 0x004fe200000010ff */
[----:B------:R-:W-:Y:S01]  /*74b0*/  FFMA2 R108, R84.F32x2.HI_LO, R108.F32x2.HI_LO, 1 ;  /* 0x3f800000546c7449 */ /* 0x000fe2000020006c */
[----:B------:R-:W-:Y:S01]  /*74c0*/  F2FP.BF16.F32.PACK_AB R9, R79, R78 ;  /* 0x0000004e4f09723e */ /* 0x000fe200000010ff */
[--C-:B------:R-:W-:Y:S01]  /*74d0*/  FFMA2 R84, R88.F32x2.HI_LO, UR5.F32, R173.reuse.F32 ;  /* 0x0000000558547c49 */ /* 0x100fe200092000ad */
[----:B------:R-:W-:Y:S01]  /*74e0*/  F2FP.BF16.F32.PACK_AB R13, R83, R82 ;  /* 0x00000052530d723e */ /* 0x000fe200000010ff */
[----:B------:R-:W-:Y:S01]  /*74f0*/  FFMA2 R88, R44.F32x2.HI_LO, UR5.F32, R173.F32 ;  /* 0x000000052c587c49 */ /* 0x000fe200092000ad */
[----:B------:R-:W1:Y:S01]  /*7500*/  MUFU.EX2 R81, R81 ;  /* 0x0000005100517308 */ /* 0x000e620000000800 */
[----:B------:R-:W-:Y:S01]  /*7510*/  IMAD R108, R98, 0x800000, R108 ;  /* 0x00800000626c7824 */ /* 0x000fe200078e026c */
[----:B------:R-:W-:Y:S01]  /*7520*/  F2FP.BF16.F32.PACK_AB R18, R107, R106 ;  /* 0x0000006a6b12723e */ /* 0x000fe200000010ff */
[----:B------:R-:W-:-:S02]  /*7530*/  IMAD R109, R99, 0x800000, R109 ;  /* 0x00800000636d7824 */ /* 0x000fc400078e026d */
[----:B------:R-:W-:-:S03]  /*7540*/  FADD2.RM R96, R164.F32x2.HI_LO, 12582912 ;  /* 0x4b400000a460744b */ /* 0x000fc60000204000 */
[----:B------:R-:W-:Y:S01]  /*7550*/  MUFU.EX2 R84, R84 ;  /* 0x0000005400547308 */ /* 0x000fe20000000800 */
[----:B------:R-:W-:-:S07]  /*7560*/  F2FP.BF16.F32.PACK_AB R19, R109, R108 ;  /* 0x0000006c6d13723e */ /* 0x000fce00000010ff */
[----:B------:R-:W2:Y:S01]  /*7570*/  MUFU.EX2 R85, R85 ;  /* 0x0000005500557308 */ /* 0x000ea20000000800 */
[----:B-1----:R-:W-:-:S07]  /*7580*/  F2FP.BF16.F32.PACK_AB R12, R81, R80 ;  /* 0x00000050510c723e */ /* 0x002fce00000010ff */
[----:B------:R1:W3:Y:S08]  /*7590*/  MUFU.EX2 R37, R115 ;  /* 0x0000007300257308 */ /* 0x0002f00000000800 */
[----:B------:R-:W-:Y:S01]  /*75a0*/  MUFU.EX2 R44, R92 ;  /* 0x0000005c002c7308 */ /* 0x000fe20000000800 */
[----:B--2---:R-:W-:-:S07]  /*75b0*/  F2FP.BF16.F32.PACK_AB R14, R85, R84 ;  /* 0x00000054550e723e */ /* 0x004fce00000010ff */
[----:B------:R-:W2:Y:S01]  /*75c0*/  MUFU.EX2 R45, R93 ;  /* 0x0000005d002d7308 */ /* 0x000ea20000000800 */
[--C-:B-1----:R-:W-:Y:S01]  /*75d0*/  FFMA2 R114, R60.F32x2.HI_LO, UR5.F32, R173.reuse.F32 ;  /* 0x000000053c727c49 */ /* 0x102fe200092000ad */
[----:B---3--:R-:W-:Y:S01]  /*75e0*/  F2FP.BF16.F32.PACK_AB R15, R37, R36 ;  /* 0x00000024250f723e */ /* 0x008fe200000010ff */
[----:B------:R-:W-:Y:S01]  /*75f0*/  FFMA2 R60, R10.F32x2.HI_LO, UR5.F32, R173.F32 ;  /* 0x000000050a3c7c49 */ /* 0x000fe200092000ad */
[----:B------:R-:W-:Y:S02]  /*7600*/  F2FP.BF16.F32.PACK_AB R10, R101, R100 ;  /* 0x00000064650a723e */ /* 0x000fe400000010ff */
[----:B------:R-:W-:Y:S02]  /*7610*/  F2FP.BF16.F32.PACK_AB R11, R105, R104 ;  /* 0x00000068690b723e */ /* 0x000fe400000010ff */
[----:B------:R-:W1:Y:S08]  /*7620*/  MUFU.EX2 R95, R95 ;  /* 0x0000005f005f7308 */ /* 0x000e700000000800 */
[----:B------:R-:W-:Y:S01]  /*7630*/  MUFU.EX2 R86, R86 ;  /* 0x0000005600567308 */ /* 0x000fe20000000800 */
[----:B--2---:R-:W-:-:S07]  /*7640*/  F2FP.BF16.F32.PACK_AB R16, R45, R44 ;  /* 0x0000002c2d10723e */ /* 0x004fce00000010ff */
[----:B------:R-:W2:Y:S01]  /*7650*/  MUFU.EX2 R87, R87 ;  /* 0x0000005700577308 */ /* 0x000ea20000000800 */
[----:B-1----:R-:W-:-:S04]  /*7660*/  F2FP.BF16.F32.PACK_AB R17, R95, R94 ;  /* 0x0000005e5f11723e */ /* 0x002fc800000010ff */
        /* <DEDUP_REMOVED lines=9> */
[----:B-1----:R-:W-:-:S02]  /*7700*/  FMNMX R6, R48, -127, !PT ;  /* 0xc2fe000030067809 */ /* 0x002fc40007800000 */
[----:B------:R-:W-:Y:S01]  /*7710*/  FMNMX R7, R49, -127, !PT ;  /* 0xc2fe000031077809 */ /* 0x000fe20007800000 */
[----:B------:R-:W-:-:S04]  /*7720*/  FADD2.RM R48, R50.F32x2.HI_LO, 12582912 ;  /* 0x4b4000003230744b */ /* 0x000fc80000204000 */
[----:B------:R-:W-:Y:S01]  /*7730*/  MUFU.EX2 R89, R89 ;  /* 0x0000005900597308 */ /* 0x000fe20000000800 */
[----:B------:R-:W-:-:S04]  /*7740*/  FADD2.RM R4, R6.F32x2.HI_LO, 12582912 ;  /* 0x4b4000000604744b */ /* 0x000fc80000204000 */
[----:B------:R-:W-:-:S03]  /*7750*/  FADD2 R8, R4.F32x2.HI_LO, -12582912 ;  /* 0xcb4000000408744b */ /* 0x000fc60000200000 */
[----:B------:R-:W-:Y:S01]  /*7760*/  MUFU.EX2 R46, R46 ;  /* 0x0000002e002e7308 */ /* 0x000fe20000000800 */
[----:B------:R-:W-:Y:S02]  /*7770*/  FADD2 R8, R6.F32x2.HI_LO, -R8.F32x2.HI_LO ;  /* 0x800000080608724b */ /* 0x000fe40000000000 */
[----:B------:R-:W-:Y:S02]  /*7780*/  FADD2 R6, R48.F32x2.HI_LO, -12582912 ;  /* 0xcb4000003006744b */ /* 0x000fe40000200000 */
[----:B------:R-:W-:Y:S02]  /*7790*/  FFMA2 R10, R8.F32x2.HI_LO, R172.F32, 0.22756439447402954102 ;  /* 0x3e6906a4080a7449 */ /* 0x000fe400012000ac */
[----:B------:R-:W-:Y:S01]  /*77a0*/  FADD2 R6, R50.F32x2.HI_LO, -R6.F32x2.HI_LO ;  /* 0x800000063206724b */ /* 0x000fe20000000000 */
[----:B------:R-:W-:Y:S01]  /*77b0*/  MUFU.EX2 R47, R47 ;  /* 0x0000002f002f7308 */ /* 0x000fe20000000800 */
[----:B------:R-:W-:-:S04]  /*77c0*/  FFMA2 R10, R10.F32x2.HI_LO, R8.F32x2.HI_LO, 0.69514614343643188477 ;  /* 0x3f31f5190a0a7449 */ /* 0x000fc80000200008 */
[----:B------:R-:W-:Y:S02]  /*77d0*/  FFMA2 R50, R10.F32x2.HI_LO, R8.F32x2.HI_LO, 1 ;  /* 0x3f8000000a327449 */ /* 0x000fe40000200008 */
[----:B------:R-:W-:Y:S01]  /*77e0*/  FFMA2 R8, R6.F32x2.HI_LO, R172.F32, 0.22756439447402954102 ;  /* 0x3e6906a406087449 */ /* 0x000fe200012000ac */
[----:B------:R-:W-:Y:S01]  /*77f0*/  MUFU.EX2 R90, R90 ;  /* 0x0000005a005a7308 */ /* 0x000fe20000000800 */
[----:B------:R-:W-:Y:S02]  /*7800*/  FADD2 R10, R96.F32x2.HI_LO, -12582912 ;  /* 0xcb400000600a744b */ /* 0x000fe40000200000 */
[----:B------:R-:W-:Y:S02]  /*7810*/  IMAD R50, R4, 0x800000, R50 ;  /* 0x0080000004327824 */ /* 0x000fe400078e0232 */
[----:B------:R-:W-:Y:S02]  /*7820*/  FFMA2 R8, R8.F32x2.HI_LO, R6.F32x2.HI_LO, 0.69514614343643188477 ;  /* 0x3f31f51908087449 */ /* 0x000fe40000200006 */
[----:B------:R-:W-:-:S02]  /*7830*/  IMAD R51, R5, 0x800000, R51 ;  /* 0x0080000005337824 */ /* 0x000fc400078e0233 */
[----:B------:R-:W-:Y:S01]  /*7840*/  FADD2 R10, R164.F32x2.HI_LO, -R10.F32x2.HI_LO ;  /* 0x8000000aa40a724b */ /* 0x000fe20000000000 */
[----:B--2---:R-:W-:Y:S01]  /*7850*/  F2FP.BF16.F32.PACK_AB R4, R87, R86 ;  /* 0x000000565704723e */ /* 0x004fe200000010ff */
[----:B------:R-:W-:Y:S01]  /*7860*/  FFMA2 R6, R8.F32x2.HI_LO, R6.F32x2.HI_LO, 1 ;  /* 0x3f80000008067449 */ /* 0x000fe20000200006 */
[----:B------:R-:W-:Y:S01]  /*7870*/  FMNMX R8, R166, -127, !PT ;  /* 0xc2fe0000a6087809 */ /* 0x000fe20007800000 */
[----:B------:R-:W1:Y:S01]  /*7880*/  MUFU.EX2 R91, R91 ;  /* 0x0000005b005b7308 */ /* 0x000e620000000800 */
[----:B------:R-:W-:Y:S01]  /*7890*/  FMNMX R9, R167, -127, !PT ;  /* 0xc2fe0000a7097809 */ /* 0x000fe20007800000 */
[----:B------:R-:W-:Y:S01]  /*78a0*/  IMAD R48, R48, 0x800000, R6 ;  /* 0x0080000030307824 */ /* 0x000fe200078e0206 */
[----:B---3--:R-:W-:Y:S01]  /*78b0*/  F2FP.BF16.F32.PACK_AB R5, R39, R38 ;  /* 0x000000262705723e */ /* 0x008fe200000010ff */
[----:B------:R-:W-:Y:S01]  /*78c0*/  IMAD R49, R49, 0x800000, R7 ;  /* 0x0080000031317824 */ /* 0x000fe200078e0207 */
[----:B----4-:R-:W-:Y:S01]  /*78d0*/  F2FP.BF16.F32.PACK_AB R6, R41, R40 ;  /* 0x000000282906723e */ /* 0x010fe200000010ff */
[----:B------:R-:W-:Y:S01]  /*78e0*/  FADD2.RM R92, R8.F32x2.HI_LO, 12582912 ;  /* 0x4b400000085c744b */ /* 0x000fe20000204000 */
[----:B-----5:R-:W-:Y:S01]  /*78f0*/  F2FP.BF16.F32.PACK_AB R7, R43, R42 ;  /* 0x0000002a2b07723e */ /* 0x020fe200000010ff */
[----:B------:R-:W-:Y:S02]  /*7900*/  MUFU.EX2 R110, R110 ;  /* 0x0000006e006e7308 */ /* 0x000fe40000000800 */
[----:B------:R-:W-:-:S04]  /*7910*/  FADD2 R12, R92.F32x2.HI_LO, -12582912 ;  /* 0xcb4000005c0c744b */ /* 0x000fc80000200000 */
[----:B------:R-:W-:Y:S02]  /*7920*/  FADD2 R8, R8.F32x2.HI_LO, -R12.F32x2.HI_LO ;  /* 0x8000000c0808724b */ /* 0x000fe40000000000 */
[----:B------:R-:W-:Y:S01]  /*7930*/  FFMA2 R12, R10.F32x2.HI_LO, R172.F32, 0.22756439447402954102 ;  /* 0x3e6906a40a0c7449 */ /* 0x000fe200012000ac */
[----:B------:R-:W2:Y:S03]  /*7940*/  MUFU.EX2 R111, R111 ;  /* 0x0000006f006f7308 */ /* 0x000ea60000000800 */
[----:B------:R-:W-:-:S04]  /*7950*/  FFMA2 R12, R12.F32x2.HI_LO, R10.F32x2.HI_LO, 0.69514614343643188477 ;  /* 0x3f31f5190c0c7449 */ /* 0x000fc8000020000a */
[----:B------:R-:W-:Y:S01]  /*7960*/  FFMA2 R10, R12.F32x2.HI_LO, R10.F32x2.HI_LO, 1 ;  /* 0x3f8000000c0a7449 */ /* 0x000fe2000020000a */
[----:B------:R-:W-:Y:S01]  /*7970*/  MUFU.EX2 R56, R56 ;  /* 0x0000003800387308 */ /* 0x000fe20000000800 */
[----:B------:R-:W-:Y:S02]  /*7980*/  FFMA2 R12, R8.F32x2.HI_LO, R172.F32, 0.22756439447402954102 ;  /* 0x3e6906a4080c7449 */ /* 0x000fe400012000ac */
[----:B------:R-:W-:Y:S01]  /*7990*/  IMAD R96, R96, 0x800000, R10 ;  /* 0x0080000060607824 */ /* 0x000fe200078e020a */
[----:B------:R-:W-:Y:S01]  /*79a0*/  F2FP.BF16.F32.PACK_AB R10, R51, R50 ;  /* 0x00000032330a723e */ /* 0x000fe200000010ff */
[----:B------:R-:W-:Y:S02]  /*79b0*/  FFMA2 R12, R12.F32x2.HI_LO, R8.F32x2.HI_LO, 0.69514614343643188477 ;  /* 0x3f31f5190c0c7449 */ /* 0x000fe40000200008 */
[----:B------:R-:W-:Y:S01]  /*79c0*/  IMAD R97, R97, 0x800000, R11 ;  /* 0x0080000061617824 */ /* 0x000fe200078e020b */
[----:B------:R-:W-:Y:S01]  /*79d0*/  F2FP.BF16.F32.PACK_AB R11, R49, R48 ;  /* 0x00000030310b723e */ /* 0x000fe200000010ff */
[----:B------:R-:W3:Y:S01]  /*79e0*/  MUFU.EX2 R57, R57 ;  /* 0x0000003900397308 */ /* 0x000ee20000000800 */
[----:B------:R-:W-:Y:S01]  /*79f0*/  FFMA2 R8, R12.F32x2.HI_LO, R8.F32x2.HI_LO, 1 ;  /* 0x3f8000000c087449 */ /* 0x000fe20000200008 */
[----:B-1----:R-:W-:-:S02]  /*7a00*/  F2FP.BF16.F32.PACK_AB R12, R91, R90 ;  /* 0x0000005a5b0c723e */ /* 0x002fc400000010ff */
[----:B--2---:R-:W-:Y:S01]  /*7a10*/  F2FP.BF16.F32.PACK_AB R13, R111, R110 ;  /* 0x0000006e6f0d723e */ /* 0x004fe200000010ff */
[----:B------:R-:W-:Y:S01]  /*7a20*/  IMAD R92, R92, 0x800000, R8 ;  /* 0x008000005c5c7824 */ /* 0x000fe200078e0208 */
[----:B------:R-:W-:Y:S01]  /*7a30*/  F2FP.BF16.F32.PACK_AB R8, R89, R88 ;  /* 0x000000585908723e */ /* 0x000fe200000010ff */
[----:B------:R-:W-:Y:S01]  /*7a40*/  IMAD R93, R93, 0x800000, R9 ;  /* 0x008000005d5d7824 */ /* 0x000fe200078e0209 */
[----:B------:R-:W-:Y:S01]  /*7a50*/  MUFU.EX2 R112, R112 ;  /* 0x0000007000707308 */ /* 0x000fe20000000800 */
[----:B------:R-:W-:Y:S02]  /*7a60*/  F2FP.BF16.F32.PACK_AB R9, R47, R46 ;  /* 0x0000002e2f09723e */ /* 0x000fe400000010ff */
[----:B------:R-:W-:Y:S02]  /*7a70*/  F2FP.BF16.F32.PACK_AB R18, R97, R96 ;  /* 0x000000606112723e */ /* 0x000fe400000010ff */
[----:B------:R-:W-:-:S03]  /*7a80*/  F2FP.BF16.F32.PACK_AB R19, R93, R92 ;  /* 0x0000005c5d13723e */ /* 0x000fc600000010ff */
[----:B------:R-:W1:Y:S01]  /*7a90*/  MUFU.EX2 R113, R113 ;  /* 0x0000007100717308 */ /* 0x000e620000000800 */
[----:B---3--:R-:W-:-:S07]  /*7aa0*/  F2FP.BF16.F32.PACK_AB R14, R57, R56 ;  /* 0x00000038390e723e */ /* 0x008fce00000010ff */
        /* <DEDUP_REMOVED lines=8> */
[----:B-1----:R-:W-:-:S04]  /*7b30*/  F2FP.BF16.F32.PACK_AB R17, R161, R160 ;  /* 0x000000a0a111723e */ /* 0x002fc800000010ff */
[----:B------:R2:W-:Y:S01]  /*7b40*/  STTM.x16 tmem[UR4], R4 ;  /* 0x00000004000079ed */ /* 0x0005e20008240004 */
[----:B------:R-:W-:Y:S01]  /*7b50*/  R2UR UR4, R158 ;  /* 0x000000009e0472ca */ /* 0x000fe200000e0000 */
[----:B------:R-:W1:Y:S01]  /*7b60*/  FENCE.VIEW.ASYNC.T ;  /* 0x00000000000073c6 */ /* 0x000e620000000200 */
[----:B------:R-:W-:Y:S01]  /*7b70*/  MUFU.EX2 R54, R54 ;  /* 0x0000003600367308 */ /* 0x000fe20000000800 */
[----:B-1----:R1:W-:Y:S07]  /*7b80*/  SYNCS.ARRIVE.TRANS64.ART0 RZ, [UR6+0x68], R102 ;  /* 0x00006866ffff79a7 */ /* 0x0023ee0008500006 */
[----:B------:R-:W3:Y:S08]  /*7b90*/  MUFU.EX2 R55, R55 ;  /* 0x0000003700377308 */ /* 0x000ef00000000800 */
[----:B------:R-:W-:Y:S08]  /*7ba0*/  MUFU.EX2 R58, R58 ;  /* 0x0000003a003a7308 */ /* 0x000ff00000000800 */
[----:B------:R-:W4:Y:S08]  /*7bb0*/  MUFU.EX2 R59, R59 ;  /* 0x0000003b003b7308 */ /* 0x000f300000000800 */
[----:B------:R-:W-:Y:S08]  /*7bc0*/  MUFU.EX2 R60, R60 ;  /* 0x0000003c003c7308 */ /* 0x000ff00000000800 */
[----:B------:R-:W5:Y:S08]  /*7bd0*/  MUFU.EX2 R61, R61 ;  /* 0x0000003d003d7308 */ /* 0x000f700000000800 */
[----:B------:R-:W-:Y:S01]  /*7be0*/  MUFU.EX2 R62, R62 ;  /* 0x0000003e003e7308 */ /* 0x000fe20000000800 */
[----:B--2---:R-:W-:-:S02]  /*7bf0*/  F2FP.BF16.F32.PACK_AB R4, R53, R52 ;  /* 0x000000343504723e */ /* 0x004fc400000010ff */
[----:B---3--:R-:W-:Y:S02]  /*7c00*/  F2FP.BF16.F32.PACK_AB R5, R55, R54 ;  /* 0x000000363705723e */ /* 0x008fe400000010ff */
[----:B----4-:R-:W-:-:S03]  /*7c10*/  F2FP.BF16.F32.PACK_AB R6, R59, R58 ;  /* 0x0000003a3b06723e */ /* 0x010fc600000010ff */
[----:B------:R-:W2:Y:S01]  /*7c20*/  MUFU.EX2 R63, R63 ;  /* 0x0000003f003f7308 */ /* 0x000ea20000000800 */
[----:B-----5:R-:W-:-:S07]  /*7c30*/  F2FP.BF16.F32.PACK_AB R7, R61, R60 ;  /* 0x0000003c3d07723e */ /* 0x020fce00000010ff */
[----:B------:R-:W-:Y:S08]  /*7c40*/  MUFU.EX2 R64, R64 ;  /* 0x0000004000407308 */ /* 0x000ff00000000800 */
[----:B------:R-:W3:Y:S01]  /*7c50*/  MUFU.EX2 R65, R65 ;  /* 0x0000004100417308 */ /* 0x000ee20000000800 */
[----:B--2---:R-:W-:-:S07]  /*7c60*/  F2FP.BF16.F32.PACK_AB R8, R63, R62 ;  /* 0x0000003e3f08723e */ /* 0x004fce00000010ff */
[----:B------:R-:W-:Y:S08]  /*7c70*/  MUFU.EX2 R66, R66 ;  /* 0x0000004200427308 */ /* 0x000ff00000000800 */
[----:B------:R-:W2:Y:S01]  /*7c80*/  MUFU.EX2 R67, R67 ;  /* 0x0000004300437308 */ /* 0x000ea20000000800 */
[----:B---3--:R-:W-:-:S07]  /*7c90*/  F2FP.BF16.F32.PACK_AB R9, R65, R64 ;  /* 0x000000404109723e */ /* 0x008fce00000010ff */
        /* <DEDUP_REMOVED lines=26> */
[----:B--2---:R-:W-:Y:S02]  /*7e40*/  F2FP.BF16.F32.PACK_AB R18, R33, R32 ;  /* 0x000000202112723e */ /* 0x004fe400000010ff */
[----:B---3--:R-:W-:-:S04]  /*7e50*/  F2FP.BF16.F32.PACK_AB R19, R35, R34 ;  /* 0x000000222313723e */ /* 0x008fc800000010ff */
[----:B------:R1:W-:Y:S01]  /*7e60*/  STTM.x16 tmem[UR4], R4 ;  /* 0x00000004000079ed */ /* 0x0003e20008240004 */
[----:B------:R-:W-:Y:S01]  /*7e70*/  USHF.L.U32 UR4, UR8, 0x1f, URZ ;  /* 0x0000001f08047899 */ /* 0x000fe200080006ff */
[----:B------:R-:W2:Y:S02]  /*7e80*/  FENCE.VIEW.ASYNC.T ;  /* 0x00000000000073c6 */ /* 0x000ea40000000200 */
[----:B--2---:R-:W-:-:S03]  /*7e90*/  NOP ;  /* 0x0000000000007918 */ /* 0x004fc60000000000 */
[----:B------:R-:W-:Y:S01]  /*7ea0*/  IMAD.U32 R103, RZ, RZ, UR4 ;  /* 0x00000004ff677e24 */ /* 0x000fe2000f8e00ff */
[----:B------:R1:W-:Y:S03]  /*7eb0*/  @P0 SYNCS.ARRIVE.TRANS64.ART0 RZ, [UR6+0x70], R102 ;  /* 0x00007066ffff09a7 */ /* 0x0003e60008500006 */
[----:B------:R-:W2:Y:S02]  /*7ec0*/  SYNCS.PHASECHK.TRANS64.TRYWAIT P0, [UR6+0x98], R103 ;  /* 0x00009867ff0075a7 */ /* 0x000ea40008001106 */
[----:B-12---:R-:W-:Y:S05]  /*7ed0*/  @!P0 BRA `(.L_x_47) ;  /* 0x0000002800bc8947 */ /* 0x006fea0003800000 */
.L_x_104:
[----:B------:R-:W-:Y:S01]  /*7ee0*/  MOV R5, UR13 ;  /* 0x0000000d00057c02 */ /* 0x000fe20008000f00 */
[----:B-1----:R-:W-:Y:S01]  /*7ef0*/  FMUL R4, R171, R170 ;  /* 0x000000aaab047220 */ /* 0x002fe20000400000 */
[----:B------:R-:W-:Y:S01]  /*7f00*/  FADD2 R134, R134.F32x2.HI_LO, R148.F32x2.HI_LO ;  /* 0x000000948686724b */ /* 0x000fe20000000000 */
[----:B------:R-:W-:Y:S01]  /*7f10*/  UIADD3 UR10, UPT, UPT, UR10, 0x1, URZ ;  /* 0x000000010a0a7890 */ /* 0x000fe2000fffe0ff */
[----:B------:R-:W-:Y:S01]  /*7f20*/  FADD2 R138, R138.F32x2.HI_LO, R150.F32x2.HI_LO ;  /* 0x000000968a8a724b */ /* 0x000fe20000000000 */
[----:B------:R-:W-:Y:S01]  /*7f30*/  ULOP3.LUT UR8, UR8, 0x1, URZ, 0x3c, !UPT ;  /* 0x0000000108087892 */ /* 0x000fe2000f8e3cff */
[----:B------:R-:W-:Y:S01]  /*7f40*/  FADD2 R4, R4.F32x2.HI_LO, R132.F32x2.HI_LO ;  /* 0x000000840404724b */ /* 0x000fe20000000000 */
[----:B------:R-:W-:Y:S01]  /*7f50*/  UISETP.NE.AND UP0, UPT, UR10, UR11, UPT ;  /* 0x0000000b0a00728c */ /* 0x000fe2000bf05270 */
[----:B------:R-:W-:Y:S01]  /*7f60*/  FADD2 R142, R142.F32x2.HI_LO, R152.F32x2.HI_LO ;  /* 0x000000988e8e724b */ /* 0x000fe20000000000 */
[----:B------:R-:W-:Y:S01]  /*7f70*/  ULOP3.LUT UR9, UR9, 0x1, URZ, 0x3c, !UPT ;  /* 0x0000000109097892 */ /* 0x000fe2000f8e3cff */
[----:B------:R-:W-:-:S02]  /*7f80*/  FADD2 R4, R4.F32x2.HI_LO, R146.F32x2.HI_LO ;  /* 0x000000920404724b */ /* 0x000fc40000000000 */
[----:B------:R-:W-:Y:S02]  /*7f90*/  FADD2 R134, R134.F32x2.HI_LO, R118.F32x2.HI_LO ;  /* 0x000000768686724b */ /* 0x000fe40000000000 */
[----:B------:R-:W-:Y:S02]  /*7fa0*/  FADD2 R138, R138.F32x2.HI_LO, R120.F32x2.HI_LO ;  /* 0x000000788a8a724b */ /* 0x000fe40000000000 */
[----:B------:R-:W-:Y:S02]  /*7fb0*/  FADD2 R142, R142.F32x2.HI_LO, R122.F32x2.HI_LO ;  /* 0x0000007a8e8e724b */ /* 0x000fe40000000000 */
[----:B------:R-:W-:Y:S02]  /*7fc0*/  FADD2 R4, R4.F32x2.HI_LO, R116.F32x2.HI_LO ;  /* 0x000000740404724b */ /* 0x000fe40000000000 */
[----:B------:R-:W-:Y:S02]  /*7fd0*/  FADD2 R134, R134.F32x2.HI_LO, R126.F32x2.HI_LO ;  /* 0x0000007e8686724b */ /* 0x000fe40000000000 */
        /* <DEDUP_REMOVED lines=52> */
[----:B------:R-:W-:-:S04]  /*8320*/  FADD2 R4, R4.F32x2.HI_LO, R134.F32x2.HI_LO ;  /* 0x000000860404724b */ /* 0x000fc80000000000 */
[----:B------:R-:W-:-:S04]  /*8330*/  FADD2 R4, R4.F32x2.HI_LO, R138.F32x2.HI_LO ;  /* 0x0000008a0404724b */ /* 0x000fc80000000000 */
[----:B------:R-:W-:Y:S01]  /*8340*/  FADD R170, R4, R5 ;  /* 0x0000000504aa7221 */ /* 0x000fe20000000000 */
[----:B------:R-:W-:Y:S06]  /*8350*/  BRA.U UP0, `(.L_x_48) ;  /* 0xffffffe1001c7547 */ /* 0x000fec000b83ffff */
.L_x_45:
[----:B-1----:R-:W1:Y:S01]  /*8360*/  S2R R4, SR_TID.X ;  /* 0x0000000000047919 */ /* 0x002e620000002100 */
[----:B------:R-:W2:Y:S01]  /*8370*/  LDCU UR4, c[0x0][0x370] ;  /* 0x00006e00ff0477ac */ /* 0x000ea20008000800 */
[----:B------:R-:W-:Y:S01]  /*8380*/  MOV R3, UR12 ;  /* 0x0000000c00037c02 */ /* 0x000fe20008000f00 */
[----:B------:R-:W3:Y:S01]  /*8390*/  LDCU UR5, c[0x0][0x624] ;  /* 0x0000c480ff0577ac */ /* 0x000ee20008000800 */
[----:B--2---:R-:W-:-:S04]  /*83a0*/  UIADD3 UR76, UPT, UPT, UR4, UR76, URZ ;  /* 0x0000004c044c7290 */ /* 0x004fc8000fffe0ff */
[----:B---3--:R-:W-:Y:S01]  /*83b0*/  UISETP.GE.AND UP0, UPT, UR76, UR5, UPT ;  /* 0x000000054c00728c */ /* 0x008fe2000bf06270 */
[----:B-1----:R-:W-:-:S05]  /*83c0*/  IMAD.SHL.U32 R4, R4, 0x4, RZ ;  /* 0x0000000404047824 */ /* 0x002fca00078e00ff */
[----:B------:R-:W-:-:S05]  /*83d0*/  LOP3.LUT R4, R4, 0x1fc, RZ, 0xc0, !PT ;  /* 0x000001fc04047812 */ /* 0x000fca00078ec0ff */
[----:B------:R3:W-:Y:S04]  /*83e0*/  STS [R4+UR14+0xdc], R170 ;  /* 0x0000dcaa04007988 */ /* 0x0007e8000800080e */
[----:B------:R3:W-:Y:S01]  /*83f0*/  STS [R4+UR14+0x2dc], R163 ;  /* 0x0002dca304007988 */ /* 0x0007e2000800080e */
[----:B------:R3:W-:Y:S06]  /*8400*/  BAR.ARV R3, 0x40 ;  /* 0x000100030000751d */ /* 0x0007ec0000002000 */
[----:B------:R-:W-:Y:S05]  /*8410*/  BRA.U !UP0, `(.L_x_49) ;  /* 0xffffffb908687547 */ /* 0x000fea000b83ffff */
.L_x_41:
[----:B---3--:R-:W3:Y:S01]  /*8420*/  S2R R4, SR_CgaCtaId ;  /* 0x0000000000047919 */ /* 0x008ee20000008800 */
[----:B------:R-:W-:Y:S01]  /*8430*/  USHF.L.U32 UR4, UR8, 0x1f, URZ ;  /* 0x0000001f08047899 */ /* 0x000fe200080006ff */
[----:B-12---:R-:W-:-:S04]  /*8440*/  MOV R3, 0x400 ;  /* 0x0000040000037802 */ /* 0x006fc80000000f00 */
[----:B---3--:R-:W-:Y:S01]  /*8450*/  LEA R4, R4, R3, 0x18 ;  /* 0x0000000304047211 */ /* 0x008fe200078ec0ff */
[----:B------:R-:W-:-:S04]  /*8460*/  IMAD.U32 R3, RZ, RZ, UR4 ;  /* 0x00000004ff037e24 */ /* 0x000fc8000f8e00ff */
[----:B------:R-:W1:Y:S02]  /*8470*/  SYNCS.PHASECHK.TRANS64.TRYWAIT P0, [R4+URZ+0x98], R3 ;  /* 0x00009803040075a7 */ /* 0x000e6400080011ff */
[----:B-1----:R-:W-:Y:S05]  /*8480*/  @!P0 BRA `(.L_x_50) ;  /* 0x0000002400708947 */ /* 0x002fea0003800000 */
.L_x_106:
[----:B------:R-:W-:Y:S06]  /*8490*/  BAR.ARV 0x2, 0x120 ;  /* 0x0084800000007b1d */ /* 0x000fec0000002000 */
.L_x_3:
[----:B------:R-:W-:-:S13]  /*84a0*/  R2UR UR4, R0 ;  /* 0x00000000000472ca */ /* 0x000fda00000e0000 */
[----:B------:R-:W-:-:S04]  /*84b0*/  ULOP3.LUT UR4, UR4, 0xfffffffc, URZ, 0xc0, !UPT ;  /* 0xfffffffc04047892 */ /* 0x000fc8000f8ec0ff */
[----:B------:R-:W-:-:S06]  /*84c0*/  UISETP.NE.AND UP0, UPT, UR4, 0x8, UPT ;  /* 0x000000080400788c */ /* 0x000fcc000bf05270 */
[----:B------:R-:W-:-:S13]  /*84d0*/  PLOP3.LUT P0, PT, PT, PT, UP0, 0x80, 0x8 ;  /* 0x000000000008781c */ /* 0x000fda0003f0f008 */
[----:B---3--:R-:W-:Y:S05]  /*84e0*/  @P0 EXIT ;  /* 0x000000000000094d */ /* 0x008fea0003800000 */
[----:B------:R-:W-:-:S08]  /*84f0*/  NOP ;  /* 0x0000000000007918 */ /* 0x000fd00000000000 */
[----:B------:R-:W3:-:S00]  /*8500*/  USETMAXREG.DEALLOC.CTAPOOL 0x50 ;  /* 0x00000050000079c8 */ /* 0x000ec000080e0500 */
[----:B---3--:R-:W3:Y:S06]  /*8510*/  S2R R2, SR_TID.X ;  /* 0x0000000000027919 */ /* 0x008eec0000002100 */
[----:B------:R-:W4:Y:S01]  /*8520*/  S2UR UR14, SR_CTAID.X ;  /* 0x00000000000e79c3 */ /* 0x000f220000002500 */
[----:B------:R-:W4:Y:S01]  /*8530*/  LDCU UR4, c[0x0][0x610] ;  /* 0x0000c200ff0477ac */ /* 0x000f220008000800 */
[----:B-12---:R-:W-:Y:S01]  /*8540*/  IMAD.MOV.U32 R3, RZ, RZ, 0x1 ;  /* 0x00000001ff037424 */ /* 0x006fe200078e00ff */
[----:B------:R-:W1:Y:S05]  /*8550*/  LDCU.U8 UR8, c[0x0][0x614] ;  /* 0x0000c280ff0877ac */ /* 0x000e6a0008000000 */
[----:B------:R-:W2:Y:S01]  /*8560*/  S2UR UR7, SR_CgaCtaId ;  /* 0x00000000000779c3 */ /* 0x000ea20000008800 */
[----:B------:R-:W5:Y:S01]  /*8570*/  LDCU UR10, c[0x0][0x38c] ;  /* 0x00007180ff0a77ac */ /* 0x000f620008000800 */
[----:B------:R-:W1:Y:S01]  /*8580*/  LDCU.U8 UR12, c[0x0][0x615] ;  /* 0x0000c2a0ff0c77ac */ /* 0x000e620008000000 */
[----:B------:R-:W-:Y:S01]  /*8590*/  UMOV UR6, 0x400 ;  /* 0x0000040000067882 */ /* 0x000fe20000000000 */
[----:B------:R-:W1:Y:S01]  /*85a0*/  LDCU UR13, c[0x0][0x624] ;  /* 0x0000c480ff0d77ac */ /* 0x000e620008000800 */
[----:B------:R-:W1:Y:S01]  /*85b0*/  LDCU UR11, c[0x0][0x61c] ;  /* 0x0000c380ff0b77ac */ /* 0x000e620008000800 */
[----:B----4-:R-:W-:Y:S01]  /*85c0*/  UIMAD.WIDE.U32 UR4, UR14, UR4, URZ ;  /* 0x000000040e0472a5 */ /* 0x010fe2000f8e00ff */
[----:B------:R-:W4:Y:S01]  /*85d0*/  LDCU.U8 UR15, c[0x0][0x620] ;  /* 0x0000c400ff0f77ac */ /* 0x000f220008000000 */
[C---:B---3--:R-:W-:Y:S01]  /*85e0*/  IMAD.SHL.U32 R4, R2.reuse, 0x80, RZ ;  /* 0x0000008002047824 */ /* 0x048fe200078e00ff */
[----:B--2---:R-:W-:Y:S01]  /*85f0*/  ULEA UR7, UR7, UR6, 0x18 ;  /* 0x0000000607077291 */ /* 0x004fe2000f8ec0ff */
[----:B------:R-:W-:Y:S01]  /*8600*/  BAR.SYNC.DEFER_BLOCKING 0x2, 0x120 ;  /* 0x0084800000007b1d */ /* 0x000fe20000010000 */
[----:B------:R-:W-:Y:S01]  /*8610*/  UIADD3 UR4, UPT, UPT, -UR5, UR14, URZ ;  /* 0x0000000e05047290 */ /* 0x000fe2000fffe1ff */
[----:B------:R-:W-:Y:S01]  /*8620*/  LOP3.LUT R60, R2, 0x7f, RZ, 0xc0, !PT ;  /* 0x0000007f023c7812 */ /* 0x000fe200078ec0ff */
[----:B-----5:R-:W-:-:S02]  /*8630*/  UIADD3 UR6, UPT, UPT, -UR10, URZ, URZ ;  /* 0x000000ff0a067290 */ /* 0x020fc4000fffe1ff */
[----:B-1----:R-:W-:Y:S01]  /*8640*/  USHF.R.U32.HI UR4, URZ, UR8, UR4 ;  /* 0x00000008ff047299 */ /* 0x002fe20008011604 */
[----:B------:R-:W-:Y:S01]  /*8650*/  SHF.R.U32.HI R58, RZ, 0x5, R60 ;  /* 0x00000005ff3a7819 */ /* 0x000fe2000001163c */
[----:B------:R-:W-:Y:S02]  /*8660*/  UISETP.GE.AND UP1, UPT, UR14, UR13, UPT ;  /* 0x0000000d0e00728c */ /* 0x000fe4000bf26270 */
[----:B------:R-:W-:Y:S02]  /*8670*/  UIADD3 UR4, UPT, UPT, UR5, UR4, URZ ;  /* 0x0000000405047290 */ /* 0x000fe4000fffe0ff */
[----:B------:R-:W-:Y:S02]  /*8680*/  UIADD3 UR9, UPT, UPT, UR10, -0x1, URZ ;  /* 0xffffffff0a097890 */ /* 0x000fe4000fffe0ff */
[----:B------:R-:W-:Y:S02]  /*8690*/  USHF.R.U32.HI UR12, URZ, UR12, UR4 ;  /* 0x0000000cff0c7299 */ /* 0x000fe40008011604 */
[----:B------:R-:W-:-:S02]  /*86a0*/  USHF.R.S32.HI UR6, URZ, 0x1f, UR6 ;  /* 0x0000001fff067899 */ /* 0x000fc40008011406 */
[----:B------:R-:W-:Y:S02]  /*86b0*/  UIMAD.WIDE.U32 UR4, UR12, UR11, URZ ;  /* 0x0000000b0c0472a5 */ /* 0x000fe4000f8e00ff */
[----:B------:R-:W-:Y:S02]  /*86c0*/  UISETP.GT.AND UP0, UPT, UR10, URZ, UPT ;  /* 0x000000ff0a00728c */ /* 0x000fe4000bf04270 */
[----:B------:R-:W-:Y:S02]  /*86d0*/  USHF.R.S32.HI UR8, URZ, 0x1f, UR9 ;  /* 0x0000001fff087899 */ /* 0x000fe40008011409 */
[----:B------:R-:W-:Y:S01]  /*86e0*/  ULEA.HI UR6, UR6, -UR10, URZ, 0x7 ;  /* 0x8000000a06067291 */ /* 0x000fe2000f8f38ff */
[----:B------:R1:W-:Y:S01]  /*86f0*/  SYNCS.ARRIVE.TRANS64.ART0 RZ, [UR7+0x68], R3 ;  /* 0x00006803ffff79a7 */ /* 0x0003e20008500007 */
[----:B------:R-:W-:Y:S02]  /*8700*/  UIADD3 UR4, UPT, UPT, UR12, -UR5, URZ ;  /* 0x800000050c047290 */ /* 0x000fe4000fffe0ff */
[----:B------:R-:W-:-:S02]  /*8710*/  ULEA.HI UR8, UR8, UR9, URZ, 0x7 ;  /* 0x0000000908087291 */ /* 0x000fc4000f8f38ff */
[----:B------:R-:W-:Y:S02]  /*8720*/  USHF.R.S32.HI UR6, URZ, 0x7, UR6 ;  /* 0x00000007ff067899 */ /* 0x000fe40008011406 */
[----:B----4-:R-:W-:Y:S02]  /*8730*/  USHF.R.U32.HI UR4, URZ, UR15, UR4 ;  /* 0x0000000fff047299 */ /* 0x010fe40008011604 */
[----:B------:R-:W-:Y:S02]  /*8740*/  USHF.R.S32.HI UR17, URZ, 0x7, UR8 ;  /* 0x00000007ff117899 */ /* 0x000fe40008011408 */
[----:B------:R-:W-:Y:S02]  /*8750*/  @!UP0 ULOP3.LUT UR17, URZ, UR6, URZ, 0x33, !UPT ;  /* 0x00000006ff118292 */ /* 0x000fe4000f8e33ff */
[----:B------:R-:W-:Y:S01]  /*8760*/  UIADD3 UR4, UPT, UPT, UR5, UR4, URZ ;  /* 0x0000000405047290 */ /* 0x000fe2000fffe0ff */
[----:B------:R-:W-:Y:S01]  /*8770*/  UMOV UR15, 0x1 ;  /* 0x00000001000f7882 */ /* 0x000fe20000000000 */
[----:B-1----:R-:W-:Y:S01]  /*8780*/  LOP3.LUT R3, R4, 0xf80, RZ, 0xc0, !PT ;  /* 0x00000f8004037812 */ /* 0x002fe200078ec0ff */
[----:B------:R-:W-:-:S04]  /*8790*/  IMAD.U32 R4, RZ, RZ, UR7 ;  /* 0x00000007ff047e24 */ /* 0x000fc8000f8e00ff */
[----:B------:R-:W-:-:S05]  /*87a0*/  IMAD R3, R58, 0x1000, R3 ;  /* 0x000010003a037824 */ /* 0x000fca00078e0203 */
[----:B------:R-:W-:-:S04]  /*87b0*/  IADD3 R4, PT, PT, R4, 0x800, R3 ;  /* 0x0000080004047810 */ /* 0x000fc80007ffe003 */
[----:B------:R-:W-:-:S04]  /*87c0*/  SHF.R.U32.HI R59, RZ, 0x3, R4 ;  /* 0x00000003ff3b7819 */ /* 0x000fc80000011604 */
[----:B------:R-:W-:Y:S01]  /*87d0*/  LOP3.LUT R59, R4, 0x70, R59, 0x78, !PT ;  /* 0x00000070043b7812 */ /* 0x000fe200078e783b */
[----:B------:R-:W-:Y:S06]  /*87e0*/  BRA.U UP1, `(.L_x_51) ;  /* 0x0000001501bc7547 */ /* 0x000fec000b800000 */
[----:B------:R-:W1:Y:S01]  /*87f0*/  LDCU.U8 UR5, c[0x0][0x621] ;  /* 0x0000c420ff0577ac */ /* 0x000e620008000000 */
[----:B------:R-:W-:Y:S01]  /*8800*/  LOP3.LUT P2, RZ, R2, 0x4, RZ, 0xc0, !PT ;  /* 0x0000000402ff7812 */ /* 0x000fe2000784c0ff */
[----:B------:R-:W-:Y:S01]  /*8810*/  VIADD R53, R59, 0x40 ;  /* 0x000000403b357836 */ /* 0x000fe20000000000 */
[----:B------:R-:W-:Y:S01]  /*8820*/  R2UR UR9, R0 ;  /* 0x00000000000972ca */ /* 0x000fe200000e0000 */
[----:B------:R-:W2:Y:S01]  /*8830*/  LDCU UR6, c[0x0][0x618] ;  /* 0x0000c300ff0677ac */ /* 0x000ea20008000800 */
[----:B------:R-:W-:Y:S01]  /*8840*/  IMAD.MOV.U32 R0, RZ, RZ, 0x20 ;  /* 0x00000020ff007424 */ /* 0x000fe200078e00ff */
[----:B------:R-:W-:Y:S01]  /*8850*/  LOP3.LUT R3, R2, 0x1, RZ, 0xc0, !PT ;  /* 0x0000000102037812 */ /* 0x000fe200078ec0ff */
[----:B------:R-:W-:Y:S01]  /*8860*/  IMAD.SHL.U32 R58, R58, 0x200000, RZ ;  /* 0x002000003a3a7824 */ /* 0x000fe200078e00ff */
[----:B------:R-:W-:Y:S01]  /*8870*/  LOP3.LUT P1, RZ, R2, 0x2, RZ, 0xc0, !PT ;  /* 0x0000000202ff7812 */ /* 0x000fe2000782c0ff */
[----:B------:R-:W-:Y:S01]  /*8880*/  UIADD3 UR8, UPT, UPT, -UR12, URZ, URZ ;  /* 0x000000ff0c087290 */ /* 0x000fe2000fffe1ff */
[----:B------:R-:W-:Y:S01]  /*8890*/  ISETP.NE.U32.AND P0, PT, R3, 0x1, PT ;  /* 0x000000010300780c */ /* 0x000fe20003f05070 */
[----:B------:R-:W3:Y:S01]  /*88a0*/  LDCU UR19, c[0x0][0x370] ;  /* 0x00006e00ff1377ac */ /* 0x000ee20008000800 */
[----:B------:R-:W-:-:S02]  /*88b0*/  MOV R2, 0xfffffff0 ;  /* 0xfffffff000027802 */ /* 0x000fc40000000f00 */
[----:B------:R-:W-:Y:S01]  /*88c0*/  SEL R0, R0, 0xffffffe0, !P1 ;  /* 0xffffffe000007807 */ /* 0x000fe20004800000 */
[C---:B------:R-:W-:Y:S01]  /*88d0*/  @P2 VIADD R53, R59.reuse, 0xffffffc0 ;  /* 0xffffffc03b352836 */ /* 0x040fe20000000000 */
[----:B------:R-:W-:Y:S01]  /*88e0*/  SEL R2, R2, 0x10, !P0 ;  /* 0x0000001002027807 */ /* 0x000fe20004000000 */
[----:B------:R-:W-:Y:S01]  /*88f0*/  ULOP3.LUT UR10, UR9, 0x3, URZ, 0xc0, !UPT ;  /* 0x00000003090a7892 */ /* 0x000fe2000f8ec0ff */
[----:B------:R-:W-:Y:S01]  /*8900*/  LEA R57, R60, UR7, 0x2 ;  /* 0x000000073c397c11 */ /* 0x000fe2000f8e10ff */
[----:B-1----:R-:W-:Y:S01]  /*8910*/  USHF.R.U32.HI UR11, URZ, UR5, UR4 ;  /* 0x00000005ff0b7299 */ /* 0x002fe20008011604 */
[C---:B------:R-:W-:Y:S01]  /*8920*/  IMAD.IADD R55, R59.reuse, 0x1, R0 ;  /* 0x000000013b377824 */ /* 0x040fe200078e0200 */
[----:B------:R-:W1:Y:S01]  /*8930*/  LDCU UR5, c[0x0][0x60c] ;  /* 0x0000c180ff0577ac */ /* 0x000e620008000800 */
[-C--:B------:R-:W-:Y:S01]  /*8940*/  IADD3 R3, PT, PT, R0, R53.reuse, RZ ;  /* 0x0000003500037210 */ /* 0x080fe20007ffe0ff */
[----:B------:R-:W-:Y:S01]  /*8950*/  IMAD.IADD R56, R59, 0x1, R2 ;  /* 0x000000013b387824 */ /* 0x000fe200078e0202 */
[C---:B------:R-:W-:Y:S01]  /*8960*/  IADD3 R52, PT, PT, R2.reuse, R53, RZ ;  /* 0x0000003502347210 */ /* 0x040fe20007ffe0ff */
[----:B------:R-:W-:Y:S01]  /*8970*/  UIADD3 UR4, UPT, UPT, -UR11, URZ, URZ ;  /* 0x000000ff0b047290 */ /* 0x000fe2000fffe1ff */
[C---:B------:R-:W-:Y:S01]  /*8980*/  IMAD.IADD R54, R2.reuse, 0x1, R55 ;  /* 0x0000000102367824 */ /* 0x040fe200078e0237 */
[----:B------:R-:W-:Y:S01]  /*8990*/  UIADD3 UR18, UPT, UPT, -UR17, URZ, URZ ;  /* 0x000000ff11127290 */ /* 0x000fe2000fffe1ff */
[----:B------:R-:W-:Y:S01]  /*89a0*/  IMAD.IADD R2, R2, 0x1, R3 ;  /* 0x0000000102027824 */ /* 0x000fe200078e0203 */
[----:B------:R-:W4:Y:S01]  /*89b0*/  LDCU.64 UR20, c[0x0][0x358] ;  /* 0x00006b00ff1477ac */ /* 0x000f220008000a00 */
[----:B------:R-:W-:-:S02]  /*89c0*/  UIADD3 UR10, UPT, UPT, UR10, 0x3, URZ ;  /* 0x000000030a0a7890 */ /* 0x000fc4000fffe0ff */
[----:B--2---:R-:W-:Y:S01]  /*89d0*/  UIMAD UR12, UR6, UR4, UR12 ;  /* 0x00000004060c72a4 */ /* 0x004fe2000f8e020c */
[----:B------:R-:W-:Y:S01]  /*89e0*/  UMOV UR16, URZ ;  /* 0x000000ff00107c82 */ /* 0x000fe20008000000 */
[----:B------:R-:W-:Y:S01]  /*89f0*/  UMOV UR15, 0x1 ;  /* 0x00000001000f7882 */ /* 0x000fe20000000000 */
[----:B-1-3--:R-:W-:-:S12]  /*8a00*/  UIMAD UR8, UR5, UR8, UR14 ;  /* 0x00000008050872a4 */ /* 0x00afd8000f8e020e */
.L_x_59:
[----:B------:R-:W-:Y:S01]  /*8a10*/  MOV R4, UR10 ;  /* 0x0000000a00047c02 */ /* 0x000fe20008000f00 */
[----:B------:R-:W-:Y:S01]  /*8a20*/  HFMA2 R0, -RZ, RZ, 0, 5.9604644775390625e-08 ;  /* 0x00000001ff007431 */ /* 0x000fe200000001ff */
[----:B------:R-:W-:-:S03]  /*8a30*/  UISETP.GE.AND UP0, UPT, UR17, 0x1, UPT ;  /* 0x000000011100788c */ /* 0x000fc6000bf06270 */
[----:B------:R1:W-:Y:S06]  /*8a40*/  BAR.SYNC.DEFER_BLOCKING R4, 0x40 ;  /* 0x000100040000751d */ /* 0x0003ec0000010000 */
[----:B------:R1:W-:Y:S01]  /*8a50*/  SYNCS.ARRIVE.TRANS64.ART0 RZ, [UR7+0x98], R0 ;  /* 0x00009800ffff79a7 */ /* 0x0003e20008500007 */
[----:B------:R-:W-:Y:S05]  /*8a60*/  BRA.U !UP0, `(.L_x_52) ;  /* 0x0000000508807547 */ /* 0x000fea000b800000 */
[----:B------:R-:W-:Y:S01]  /*8a70*/  UMOV UR6, UR18 ;  /* 0x0000001200067c82 */ /* 0x000fe20008000000 */
.L_x_54:
[----:B-1----:R-:W-:-:S05]  /*8a80*/  IMAD.U32 R5, RZ, RZ, UR10 ;  /* 0x0000000aff057e24 */ /* 0x002fca000f8e00ff */
[----:B--2---:R2:W-:Y:S06]  /*8a90*/  BAR.SYNC.DEFER_BLOCKING R5, 0x40 ;  /* 0x000100050000751d */ /* 0x0045ec0000010000 */
[----:B------:R-:W3:Y:S02]  /*8aa0*/  LDS R36, [R57+0xdc] ;  /* 0x0000dc0039247984 */ /* 0x000ee40000000800 */
[----:B---3--:R-:W-:-:S13]  /*8ab0*/  FSETP.GEU.AND P0, PT, R36, 1, PT ;  /* 0x3f8000002400780b */ /* 0x008fda0003f0e000 */
[----:B-1----:R-:W-:-:S04]  /*8ac0*/  VOTE.ANY R4, PT, !P0 ;  /* 0x0000000000047806 */ /* 0x002fc800040e0100 */
[----:B------:R-:W-:-:S13]  /*8ad0*/  ISETP.NE.AND P0, PT, R4, RZ, PT ;  /* 0x000000ff0400720c */ /* 0x000fda0003f05270 */
[----:B--2---:R-:W-:Y:S05]  /*8ae0*/  @!P0 BRA `(.L_x_53) ;  /* 0x00000004004c8947 */ /* 0x004fea0003800000 */
[C---:B------:R-:W-:Y:S02]  /*8af0*/  R2UR UR4, R58.reuse ;  /* 0x000000003a0472ca */ /* 0x040fe400000e0000 */
[----:B------:R-:W-:-:S11]  /*8b00*/  R2UR UR5, R58 ;  /* 0x000000003a0572ca */ /* 0x000fd600000e0000 */
[----:B------:R-:W1:Y:S02]  /*8b10*/  LDTM.x16 R20, tmem[UR4+0x100] ;  /* 0x00010004001479ee */ /* 0x000e640008240000 */
[-C--:B-1----:R-:W-:Y:S02]  /*8b20*/  FMUL2 R20, R20.F32x2.HI_LO, R36.reuse.F32 ;  /* 0x000000241414724a */ /* 0x082fe40001000000 */
[-C--:B------:R-:W-:Y:S02]  /*8b30*/  FMUL2 R22, R22.F32x2.HI_LO, R36.reuse.F32 ;  /* 0x000000241616724a */ /* 0x080fe40001000000 */
[-C--:B------:R-:W-:Y:S02]  /*8b40*/  FMUL2 R24, R24.F32x2.HI_LO, R36.reuse.F32 ;  /* 0x000000241818724a */ /* 0x080fe40001000000 */
[-C--:B------:R-:W-:Y:S02]  /*8b50*/  FMUL2 R26, R26.F32x2.HI_LO, R36.reuse.F32 ;  /* 0x000000241a1a724a */ /* 0x080fe40001000000 */
[----:B------:R-:W-:-:S02]  /*8b60*/  FMUL2 R28, R28.F32x2.HI_LO, R36.F32 ;  /* 0x000000241c1c724a */ /* 0x000fc40001000000 */
[-C--:B------:R-:W-:Y:S02]  /*8b70*/  FMUL2 R30, R30.F32x2.HI_LO, R36.reuse.F32 ;  /* 0x000000241e1e724a */ /* 0x080fe40001000000 */
[-C--:B------:R-:W-:Y:S02]  /*8b80*/  FMUL2 R32, R32.F32x2.HI_LO, R36.reuse.F32 ;  /* 0x000000242020724a */ /* 0x080fe40001000000 */
[----:B------:R-:W-:-:S04]  /*8b90*/  FMUL2 R34, R34.F32x2.HI_LO, R36.F32 ;  /* 0x000000242222724a */ /* 0x000fc80001000000 */
[----:B------:R-:W-:Y:S01]  /*8ba0*/  STTM.x16 tmem[UR5+0x100], R20 ;  /* 0x00010014000079ed */ /* 0x000fe20008240005 */
        /* <DEDUP_REMOVED lines=69> */
[----:B------:R1:W-:Y:S01]  /*9000*/  STTM.x16 tmem[UR4+0x170], R4 ;  /* 0x00017004000079ed */ /* 0x0003e20008240004 */
[----:B------:R-:W2:Y:S02]  /*9010*/  FENCE.VIEW.ASYNC.T ;  /* 0x00000000000073c6 */ /* 0x000ea40000000200 */
.L_x_53:
[----:B--2---:R2:W-:Y:S01]  /*9020*/  SYNCS.ARRIVE.TRANS64.ART0 RZ, [UR7+0x68], R0 ;  /* 0x00006800ffff79a7 */ /* 0x0045e20008500007 */
[----:B------:R-:W-:-:S04]  /*9030*/  UIADD3 UR6, UPT, UPT, UR6, 0x1, URZ ;  /* 0x0000000106067890 */ /* 0x000fc8000fffe0ff */
[----:B------:R-:W-:Y:S01]  /*9040*/  UISETP.NE.AND UP0, UPT, UR6, URZ, UPT ;  /* 0x000000ff0600728c */ /* 0x000fe2000bf05270 */
[----:B------:R2:W-:Y:S08]  /*9050*/  SYNCS.ARRIVE.TRANS64.ART0 RZ, [UR7+0x98], R0 ;  /* 0x00009800ffff79a7 */ /* 0x0005f00008500007 */
[----:B------:R-:W-:Y:S05]  /*9060*/  BRA.U UP0, `(.L_x_54) ;  /* 0xfffffff900847547 */ /* 0x000fea000b83ffff */
.L_x_52:
[----:B-1----:R-:W-:Y:S01]  /*9070*/  MOV R5, UR10 ;  /* 0x0000000a00057c02 */ /* 0x002fe20008000f00 */
[----:B------:R-:W-:-:S04]  /*9080*/  USHF.L.U32 UR4, UR16, 0x1f, URZ ;  /* 0x0000001f10047899 */ /* 0x000fc800080006ff */
[----:B------:R1:W-:Y:S02]  /*9090*/  BAR.SYNC.DEFER_BLOCKING R5, 0x40 ;  /* 0x000100050000751d */ /* 0x0003e40000010000 */
[----:B------:R-:W-:-:S04]  /*90a0*/  MOV R4, UR4 ;  /* 0x0000000400047c02 */ /* 0x000fc80008000f00 */
[----:B------:R1:W3:Y:S04]  /*90b0*/  LDS R62, [R57+0xdc] ;  /* 0x0000dc00393e7984 */ /* 0x0002e80000000800 */
[----:B------:R1:W5:Y:S01]  /*90c0*/  LDS R61, [R57+0x2dc] ;  /* 0x0002dc00393d7984 */ /* 0x0003620000000800 */
[----:B------:R1:W-:Y:S01]  /*90d0*/  SYNCS.ARRIVE.TRANS64.ART0 RZ, [UR7+0x98], R0 ;  /* 0x00009800ffff79a7 */ /* 0x0003e20008500007 */
[----:B------:R-:W2:Y:S02]  /*90e0*/  SYNCS.PHASECHK.TRANS64.TRYWAIT P0, [UR7+0x80], R4 ;  /* 0x00008004ff0075a7 */ /* 0x000ea40008001107 */
[----:B-123-5:R-:W-:Y:S05]  /*90f0*/  @!P0 BRA `(.L_x_55) ;  /* 0x0000001800708947 */ /* 0x02efea0003800000 */
.L_x_108:
[----:B------:R-:W-:-:S06]  /*9100*/  USHF.L.U32 UR4, UR15, 0x1f, URZ ;  /* 0x0000001f0f047899 */ /* 0x000fcc00080006ff */
[----:B------:R-:W-:-:S04]  /*9110*/  MOV R4, UR4 ;  /* 0x0000000400047c02 */ /* 0x000fc80008000f00 */
[----:B------:R-:W2:Y:S02]  /*9120*/  SYNCS.PHASECHK.TRANS64.TRYWAIT P0, [UR7+0xa8], R4 ;  /* 0x0000a804ff0075a7 */ /* 0x000ea40008001107 */
[----:B--2---:R-:W-:Y:S05]  /*9130*/  @!P0 BRA `(.L_x_56) ;  /* 0x00000018007c8947 */ /* 0x004fea0003800000 */
.L_x_110:
[----:B------:R-:W-:Y:S01]  /*9140*/  R2UR UR4, R58 ;  /* 0x000000003a0472ca */ /* 0x000fe200000e0000 */
[----:B------:R-:W2:Y:S01]  /*9150*/  LDCU UR5, c[0x0][0x380] ;  /* 0x00007000ff0577ac */ /* 0x000ea20008000800 */
[C---:B------:R-:W-:Y:S01]  /*9160*/  FSETP.NE.AND P1, PT, R62.reuse, RZ, PT ;  /* 0x000000ff3e00720b */ /* 0x040fe20003f25000 */
[----:B------:R-:W-:Y:S01]  /*9170*/  BSSY.RECONVERGENT B0, `(.L_x_57) ;  /* 0x00000bc000007945 */ /* 0x000fe20003800200 */
[----:B------:R-:W-:Y:S02]  /*9180*/  ULOP3.LUT UR15, UR15, 0x1, URZ, 0x3c, !UPT ;  /* 0x000000010f0f7892 */ /* 0x000fe4000f8e3cff */
[----:B------:R-:W-:-:S06]  /*9190*/  FSEL R63, R62, 1, P1 ;  /* 0x3f8000003e3f7808 */ /* 0x000fcc0000800000 */
[----:B------:R-:W3:Y:S01]  /*91a0*/  MUFU.RCP R63, R63 ;  /* 0x0000003f003f7308 */ /* 0x000ee20000001000 */
[----:B------:R-:W3:Y:S07]  /*91b0*/  LDTM.x16 R12, tmem[UR4+0x100] ;  /* 0x00010004000c79ee */ /* 0x000eee0008240000 */
[----:B------:R-:W5:Y:S01]  /*91c0*/  @P1 MUFU.LG2 R62, R62 ;  /* 0x0000003e003e1308 */ /* 0x000f620000000c00 */
[-C--:B---3--:R-:W-:Y:S02]  /*91d0*/  FMUL2 R18, R18.F32x2.HI_LO, R63.reuse.F32 ;  /* 0x0000003f1212724a */ /* 0x088fe40001000000 */
[----:B------:R-:W-:-:S02]  /*91e0*/  FMUL2 R16, R16.F32x2.HI_LO, R63.F32 ;  /* 0x0000003f1010724a */ /* 0x000fc40001000000 */
[-C--:B------:R-:W-:Y:S01]  /*91f0*/  FMUL2 R14, R14.F32x2.HI_LO, R63.reuse.F32 ;  /* 0x0000003f0e0e724a */ /* 0x080fe20001000000 */
[----:B------:R-:W-:Y:S01]  /*9200*/  F2FP.BF16.F32.PACK_AB R31, R19, R18 ;  /* 0x00000012131f723e */ /* 0x000fe200000010ff */
[-C--:B------:R-:W-:Y:S01]  /*9210*/  FMUL2 R12, R12.F32x2.HI_LO, R63.reuse.F32 ;  /* 0x0000003f0c0c724a */ /* 0x080fe20001000000 */
[----:B------:R-:W-:Y:S01]  /*9220*/  F2FP.BF16.F32.PACK_AB R30, R17, R16 ;  /* 0x00000010111e723e */ /* 0x000fe200000010ff */
[-C--:B------:R-:W-:Y:S01]  /*9230*/  FMUL2 R26, R26.F32x2.HI_LO, R63.reuse.F32 ;  /* 0x0000003f1a1a724a */ /* 0x080fe20001000000 */
[----:B------:R-:W-:Y:S01]  /*9240*/  F2FP.BF16.F32.PACK_AB R29, R15, R14 ;  /* 0x0000000e0f1d723e */ /* 0x000fe200000010ff */
[-C--:B------:R-:W-:Y:S01]  /*9250*/  FMUL2 R24, R24.F32x2.HI_LO, R63.reuse.F32 ;  /* 0x0000003f1818724a */ /* 0x080fe20001000000 */
[----:B------:R-:W-:Y:S01]  /*9260*/  F2FP.BF16.F32.PACK_AB R28, R13, R12 ;  /* 0x0000000c0d1c723e */ /* 0x000fe200000010ff */
[-C--:B------:R-:W-:Y:S01]  /*9270*/  FMUL2 R22, R22.F32x2.HI_LO, R63.reuse.F32 ;  /* 0x0000003f1616724a */ /* 0x080fe20001000000 */
[----:B-1----:R-:W1:Y:S01]  /*9280*/  LDTM.x16 R4, tmem[UR4+0x110] ;  /* 0x00011004000479ee */ /* 0x002e620008240000 */
[----:B------:R-:W-:Y:S01]  /*9290*/  FMUL2 R20, R20.F32x2.HI_LO, R63.F32 ;  /* 0x0000003f1414724a */ /* 0x000fe20001000000 */
[----:B------:R-:W-:Y:S01]  /*92a0*/  F2FP.BF16.F32.PACK_AB R43, R27, R26 ;  /* 0x0000001a1b2b723e */ /* 0x000fe200000010ff */
[----:B------:R3:W-:Y:S01]  /*92b0*/  STS.128 [R59], R28 ;  /* 0x0000001c3b007388 */ /* 0x0007e20000000c00 */
[----:B------:R-:W-:-:S02]  /*92c0*/  F2FP.BF16.F32.PACK_AB R42, R25, R24 ;  /* 0x00000018192a723e */ /* 0x000fc400000010ff */
[----:B------:R-:W-:Y:S02]  /*92d0*/  F2FP.BF16.F32.PACK_AB R41, R23, R22 ;  /* 0x000000161729723e */ /* 0x000fe400000010ff */
[----:B------:R-:W-:-:S05]  /*92e0*/  F2FP.BF16.F32.PACK_AB R40, R21, R20 ;  /* 0x000000141528723e */ /* 0x000fca00000010ff */
[----:B------:R4:W-:Y:S01]  /*92f0*/  STS.128 [R56], R40 ;  /* 0x0000002838007388 */ /* 0x0009e20000000c00 */
[-C--:B-1----:R-:W-:Y:S02]  /*9300*/  FMUL2 R18, R18.F32x2.HI_LO, R63.reuse.F32 ;  /* 0x0000003f1212724a */ /* 0x082fe40001000000 */
[-C--:B------:R-:W-:Y:S02]  /*9310*/  FMUL2 R16, R16.F32x2.HI_LO, R63.reuse.F32 ;  /* 0x0000003f1010724a */ /* 0x080fe40001000000 */
[-C--:B------:R-:W-:Y:S01]  /*9320*/  FMUL2 R14, R14.F32x2.HI_LO, R63.reuse.F32 ;  /* 0x0000003f0e0e724a */ /* 0x080fe20001000000 */
[----:B------:R-:W-:Y:S01]  /*9330*/  F2FP.BF16.F32.PACK_AB R39, R19, R18 ;  /* 0x000000121327723e */ /* 0x000fe200000010ff */
[-C--:B------:R-:W-:Y:S01]  /*9340*/  FMUL2 R12, R12.F32x2.HI_LO, R63.reuse.F32 ;  /* 0x0000003f0c0c724a */ /* 0x080fe20001000000 */
[----:B------:R-:W-:Y:S01]  /*9350*/  F2FP.BF16.F32.PACK_AB R38, R17, R16 ;  /* 0x000000101126723e */ /* 0x000fe200000010ff */
[-C--:B------:R-:W-:Y:S01]  /*9360*/  FMUL2 R10, R10.F32x2.HI_LO, R63.reuse.F32 ;  /* 0x0000003f0a0a724a */ /* 0x080fe20001000000 */
[----:B------:R-:W-:Y:S01]  /*9370*/  F2FP.BF16.F32.PACK_AB R37, R15, R14 ;  /* 0x0000000e0f25723e */ /* 0x000fe200000010ff */
[----:B---3--:R-:W1:Y:S01]  /*9380*/  LDTM.x16 R20, tmem[UR4+0x120] ;  /* 0x00012004001479ee */ /* 0x008e620008240000 */
[-C--:B------:R-:W-:Y:S01]  /*9390*/  FMUL2 R8, R8.F32x2.HI_LO, R63.reuse.F32 ;  /* 0x0000003f0808724a */ /* 0x080fe20001000000 */
[----:B------:R-:W-:Y:S01]  /*93a0*/  F2FP.BF16.F32.PACK_AB R36, R13, R12 ;  /* 0x0000000c0d24723e */ /* 0x000fe200000010ff */
[-C--:B------:R-:W-:Y:S01]  /*93b0*/  FMUL2 R6, R6.F32x2.HI_LO, R63.reuse.F32 ;  /* 0x0000003f0606724a */ /* 0x080fe20001000000 */
[----:B------:R-:W-:Y:S01]  /*93c0*/  F2FP.BF16.F32.PACK_AB R47, R11, R10 ;  /* 0x0000000a0b2f723e */ /* 0x000fe200000010ff */
[----:B------:R-:W-:Y:S01]  /*93d0*/  FMUL2 R4, R4.F32x2.HI_LO, R63.F32 ;  /* 0x0000003f0404724a */ /* 0x000fe20001000000 */
[----:B------:R-:W-:-:S02]  /*93e0*/  F2FP.BF16.F32.PACK_AB R46, R9, R8 ;  /* 0x00000008092e723e */ /* 0x000fc400000010ff */
[----:B------:R-:W-:Y:S02]  /*93f0*/  F2FP.BF16.F32.PACK_AB R45, R7, R6 ;  /* 0x00000006072d723e */ /* 0x000fe400000010ff */
[----:B------:R-:W-:Y:S02]  /*9400*/  F2FP.BF16.F32.PACK_AB R44, R5, R4 ;  /* 0x00000004052c723e */ /* 0x000fe400000010ff */
[----:B------:R-:W3:Y:S03]  /*9410*/  LDTM.x16 R4, tmem[UR4+0x130] ;  /* 0x00013004000479ee */ /* 0x000ee60008240000 */
[----:B------:R-:W-:Y:S04]  /*9420*/  STS.128 [R55], R44 ;  /* 0x0000002c37007388 */ /* 0x000fe80000000c00 */
[----:B------:R2:W-:Y:S01]  /*9430*/  STS.128 [R54], R36 ;  /* 0x0000002436007388 */ /* 0x0005e20000000c00 */
[----:B-1----:R-:W-:-:S02]  /*9440*/  FMUL2 R34, R34.F32x2.HI_LO, R63.F32 ;  /* 0x0000003f2222724a */ /* 0x002fc40001000000 */
[-C--:B------:R-:W-:Y:S02]  /*9450*/  FMUL2 R32, R32.F32x2.HI_LO, R63.reuse.F32 ;  /* 0x0000003f2020724a */ /* 0x080fe40001000000 */
[-C--:B------:R-:W-:Y:S01]  /*9460*/  FMUL2 R30, R30.F32x2.HI_LO, R63.reuse.F32 ;  /* 0x0000003f1e1e724a */ /* 0x080fe20001000000 */
[----:B----4-:R-:W-:Y:S01]  /*9470*/  F2FP.BF16.F32.PACK_AB R43, R35, R34 ;  /* 0x00000022232b723e */ /* 0x010fe200000010ff */
        /* <DEDUP_REMOVED lines=10> */
[-C--:B---3--:R-:W-:Y:S01]  /*9520*/  FMUL2 R18, R18.F32x2.HI_LO, R63.reuse.F32 ;  /* 0x0000003f1212724a */ /* 0x088fe20001000000 */
[----:B------:R-:W-:Y:S01]  /*9530*/  F2FP.BF16.F32.PACK_AB R49, R23, R22 ;  /* 0x000000161731723e */ /* 0x000fe200000010ff */
[-C--:B------:R-:W-:Y:S01]  /*9540*/  FMUL2 R16, R16.F32x2.HI_LO, R63.reuse.F32 ;  /* 0x0000003f1010724a */ /* 0x080fe20001000000 */
[----:B------:R-:W-:Y:S01]  /*9550*/  F2FP.BF16.F32.PACK_AB R48, R21, R20 ;  /* 0x000000141530723e */ /* 0x000fe200000010ff */
[-C--:B------:R-:W-:Y:S01]  /*9560*/  FMUL2 R14, R14.F32x2.HI_LO, R63.reuse.F32 ;  /* 0x0000003f0e0e724a */ /* 0x080fe20001000000 */
[----:B------:R-:W1:Y:S01]  /*9570*/  LDTM.x16 R20, tmem[UR4+0x140] ;  /* 0x00014004001479ee */ /* 0x000e620008240000 */
[----:B------:R-:W-:-:S02]  /*9580*/  FMUL2 R12, R12.F32x2.HI_LO, R63.F32 ;  /* 0x0000003f0c0c724a */ /* 0x000fc40001000000 */
[-C--:B------:R-:W-:Y:S01]  /*9590*/  FMUL2 R10, R10.F32x2.HI_LO, R63.reuse.F32 ;  /* 0x0000003f0a0a724a */ /* 0x080fe20001000000 */
[----:B------:R3:W-:Y:S01]  /*95a0*/  STS.128 [R53], R48 ;  /* 0x0000003035007388 */ /* 0x0007e20000000c00 */
[-C--:B------:R-:W-:Y:S01]  /*95b0*/  FMUL2 R8, R8.F32x2.HI_LO, R63.reuse.F32 ;  /* 0x0000003f0808724a */ /* 0x080fe20001000000 */
[----:B--2---:R-:W-:Y:S01]  /*95c0*/  F2FP.BF16.F32.PACK_AB R39, R19, R18 ;  /* 0x000000121327723e */ /* 0x004fe200000010ff */
[-C--:B------:R-:W-:Y:S01]  /*95d0*/  FMUL2 R6, R6.F32x2.HI_LO, R63.reuse.F32 ;  /* 0x0000003f0606724a */ /* 0x080fe20001000000 */
[----:B------:R-:W-:Y:S01]  /*95e0*/  F2FP.BF16.F32.PACK_AB R38, R17, R16 ;  /* 0x000000101126723e */ /* 0x000fe200000010ff */
[----:B------:R-:W-:Y:S01]  /*95f0*/  FMUL2 R4, R4.F32x2.HI_LO, R63.F32 ;  /* 0x0000003f0404724a */ /* 0x000fe20001000000 */
[----:B------:R-:W-:Y:S01]  /*9600*/  F2FP.BF16.F32.PACK_AB R37, R15, R14 ;  /* 0x0000000e0f25723e */ /* 0x000fe200000010ff */
[----:B------:R2:W-:Y:S01]  /*9610*/  STS.128 [R52], R40 ;  /* 0x0000002834007388 */ /* 0x0005e20000000c00 */
[----:B------:R-:W-:Y:S02]  /*9620*/  F2FP.BF16.F32.PACK_AB R36, R13, R12 ;  /* 0x0000000c0d24723e */ /* 0x000fe400000010ff */
[----:B------:R-:W-:-:S02]  /*9630*/  F2FP.BF16.F32.PACK_AB R47, R11, R10 ;  /* 0x0000000a0b2f723e */ /* 0x000fc400000010ff */
[----:B------:R-:W-:Y:S02]  /*9640*/  F2FP.BF16.F32.PACK_AB R46, R9, R8 ;  /* 0x00000008092e723e */ /* 0x000fe400000010ff */
[----:B------:R-:W-:Y:S02]  /*9650*/  F2FP.BF16.F32.PACK_AB R45, R7, R6 ;  /* 0x00000006072d723e */ /* 0x000fe400000010ff */
[----:B------:R-:W-:Y:S02]  /*9660*/  F2FP.BF16.F32.PACK_AB R44, R5, R4 ;  /* 0x00000004052c723e */ /* 0x000fe400000010ff */
[----:B------:R-:W4:Y:S01]  /*9670*/  LDTM.x16 R4, tmem[UR4+0x150] ;  /* 0x00015004000479ee */ /* 0x000f220008240000 */
[-C--:B-1----:R-:W-:Y:S02]  /*9680*/  FMUL2 R34, R34.F32x2.HI_LO, R63.reuse.F32 ;  /* 0x0000003f2222724a */ /* 0x082fe40001000000 */
[----:B------:R1:W-:Y:S01]  /*9690*/  STS.128 [R3], R44 ;  /* 0x0000002c03007388 */ /* 0x0003e20000000c00 */
[----:B------:R-:W-:-:S02]  /*96a0*/  FMUL2 R32, R32.F32x2.HI_LO, R63.F32 ;  /* 0x0000003f2020724a */ /* 0x000fc40001000000 */
[-C--:B------:R-:W-:Y:S01]  /*96b0*/  FMUL2 R30, R30.F32x2.HI_LO, R63.reuse.F32 ;  /* 0x0000003f1e1e724a */ /* 0x080fe20001000000 */
[----:B------:R5:W-:Y:S01]  /*96c0*/  STS.128 [R2], R36 ;  /* 0x0000002402007388 */ /* 0x000be20000000c00 */
[-C--:B------:R-:W-:Y:S02]  /*96d0*/  FMUL2 R28, R28.F32x2.HI_LO, R63.reuse.F32 ;  /* 0x0000003f1c1c724a */ /* 0x080fe40001000000 */
[-C--:B------:R-:W-:Y:S02]  /*96e0*/  FMUL2 R26, R26.F32x2.HI_LO, R63.reuse.F32 ;  /* 0x0000003f1a1a724a */ /* 0x080fe40001000000 */
[-C--:B------:R-:W-:Y:S02]  /*96f0*/  FMUL2 R24, R24.F32x2.HI_LO, R63.reuse.F32 ;  /* 0x0000003f1818724a */ /* 0x080fe40001000000 */
[-C--:B------:R-:W-:Y:S01]  /*9700*/  FMUL2 R22, R22.F32x2.HI_LO, R63.reuse.F32 ;  /* 0x0000003f1616724a */ /* 0x080fe20001000000 */
[----:B---3--:R-:W-:Y:S01]  /*9710*/  F2FP.BF16.F32.PACK_AB R51, R27, R26 ;  /* 0x0000001a1b33723e */ /* 0x008fe200000010ff */
[----:B------:R-:W-:Y:S01]  /*9720*/  FMUL2 R20, R20.F32x2.HI_LO, R63.F32 ;  /* 0x0000003f1414724a */ /* 0x000fe20001000000 */
[----:B------:R-:W-:-:S02]  /*9730*/  F2FP.BF16.F32.PACK_AB R50, R25, R24 ;  /* 0x000000181932723e */ /* 0x000fc400000010ff */
[----:B------:R-:W-:Y:S02]  /*9740*/  F2FP.BF16.F32.PACK_AB R49, R23, R22 ;  /* 0x000000161731723e */ /* 0x000fe400000010ff */
[----:B--2---:R-:W-:Y:S02]  /*9750*/  F2FP.BF16.F32.PACK_AB R43, R35, R34 ;  /* 0x00000022232b723e */ /* 0x004fe400000010ff */
[----:B------:R-:W-:Y:S01]  /*9760*/  F2FP.BF16.F32.PACK_AB R42, R33, R32 ;  /* 0x00000020212a723e */ /* 0x000fe200000010ff */
[-C--:B----4-:R-:W-:Y:S01]  /*9770*/  FMUL2 R18, R18.F32x2.HI_LO, R63.reuse.F32 ;  /* 0x0000003f1212724a */ /* 0x090fe20001000000 */
[----:B------:R-:W-:Y:S01]  /*9780*/  F2FP.BF16.F32.PACK_AB R41, R31, R30 ;  /* 0x0000001e1f29723e */ /* 0x000fe200000010ff */
[-C--:B------:R-:W-:Y:S01]  /*9790*/  FMUL2 R16, R16.F32x2.HI_LO, R63.reuse.F32 ;  /* 0x0000003f1010724a */ /* 0x080fe20001000000 */
[----:B------:R-:W-:Y:S01]  /*97a0*/  F2FP.BF16.F32.PACK_AB R40, R29, R28 ;  /* 0x0000001c1d28723e */ /* 0x000fe200000010ff */
[-C--:B------:R-:W-:Y:S01]  /*97b0*/  FMUL2 R14, R14.F32x2.HI_LO, R63.reuse.F32 ;  /* 0x0000003f0e0e724a */ /* 0x080fe20001000000 */
[----:B------:R-:W-:Y:S01]  /*97c0*/  F2FP.BF16.F32.PACK_AB R48, R21, R20 ;  /* 0x000000141530723e */ /* 0x000fe200000010ff */
[-C--:B------:R-:W-:Y:S01]  /*97d0*/  FMUL2 R12, R12.F32x2.HI_LO, R63.reuse.F32 ;  /* 0x0000003f0c0c724a */ /* 0x080fe20001000000 */
[----:B------:R-:W2:Y:S01]  /*97e0*/  LDTM.x16 R20, tmem[UR4+0x160] ;  /* 0x00016004001479ee */ /* 0x000ea20008240000 */
[----:B------:R-:W-:-:S02]  /*97f0*/  FMUL2 R10, R10.F32x2.HI_LO, R63.F32 ;  /* 0x0000003f0a0a724a */ /* 0x000fc40001000000 */
[-C--:B------:R-:W-:Y:S01]  /*9800*/  FMUL2 R8, R8.F32x2.HI_LO, R63.reuse.F32 ;  /* 0x0000003f0808724a */ /* 0x080fe20001000000 */
[----:B------:R3:W-:Y:S01]  /*9810*/  STS.128 [R59+0x4000], R48 ;  /* 0x004000303b007388 */ /* 0x0007e20000000c00 */
[-C--:B------:R-:W-:Y:S01]  /*9820*/  FMUL2 R6, R6.F32x2.HI_LO, R63.reuse.F32 ;  /* 0x0000003f0606724a */ /* 0x080fe20001000000 */
[----:B-1----:R-:W-:Y:S01]  /*9830*/  F2FP.BF16.F32.PACK_AB R47, R11, R10 ;  /* 0x0000000a0b2f723e */ /* 0x002fe200000010ff */
[----:B------:R-:W-:Y:S01]  /*9840*/  FMUL2 R4, R4.F32x2.HI_LO, R63.F32 ;  /* 0x0000003f0404724a */ /* 0x000fe20001000000 */
[----:B-----5:R-:W-:Y:S01]  /*9850*/  F2FP.BF16.F32.PACK_AB R39, R19, R18 ;  /* 0x000000121327723e */ /* 0x020fe200000010ff */
[----:B------:R3:W-:Y:S01]  /*9860*/  STS.128 [R56+0x4000], R40 ;  /* 0x0040002838007388 */ /* 0x0007e20000000c00 */
[----:B------:R-:W-:Y:S02]  /*9870*/  F2FP.BF16.F32.PACK_AB R38, R17, R16 ;  /* 0x000000101126723e */ /* 0x000fe400000010ff */
[----:B------:R-:W-:Y:S02]  /*9880*/  F2FP.BF16.F32.PACK_AB R37, R15, R14 ;  /* 0x0000000e0f25723e */ /* 0x000fe400000010ff */
[----:B------:R-:W-:-:S02]  /*9890*/  F2FP.BF16.F32.PACK_AB R36, R13, R12 ;  /* 0x0000000c0d24723e */ /* 0x000fc400000010ff */
[----:B------:R-:W-:Y:S02]  /*98a0*/  F2FP.BF16.F32.PACK_AB R46, R9, R8 ;  /* 0x00000008092e723e */ /* 0x000fe400000010ff */
[----:B------:R-:W-:Y:S02]  /*98b0*/  F2FP.BF16.F32.PACK_AB R45, R7, R6 ;  /* 0x00000006072d723e */ /* 0x000fe400000010ff */
[----:B------:R-:W-:Y:S02]  /*98c0*/  F2FP.BF16.F32.PACK_AB R44, R5, R4 ;  /* 0x00000004052c723e */ /* 0x000fe400000010ff */
[----:B------:R-:W1:Y:S01]  /*98d0*/  LDTM.x16 R4, tmem[UR4+0x170] ;  /* 0x00017004000479ee */ /* 0x000e620008240000 */
[----:B------:R-:W-:Y:S01]  /*98e0*/  USHF.L.U32 UR4, UR8, 0x7, URZ ;  /* 0x0000000708047899 */ /* 0x000fe200080006ff */
[-C--:B--2---:R-:W-:Y:S01]  /*98f0*/  FMUL2 R26, R26.F32x2.HI_LO, R63.reuse.F32 ;  /* 0x0000003f1a1a724a */ /* 0x084fe20001000000 */
[----:B------:R3:W-:Y:S01]  /*9900*/  STS.128 [R55+0x4000], R44 ;  /* 0x0040002c37007388 */ /* 0x0007e20000000c00 */
[-C--:B------:R-:W-:Y:S01]  /*9910*/  FMUL2 R24, R24.F32x2.HI_LO, R63.reuse.F32 ;  /* 0x0000003f1818724a */ /* 0x080fe20001000000 */
[----:B------:R-:W-:Y:S01]  /*9920*/  UIADD3 UR5, UPT, UPT, -UR4, UR5, URZ ;  /* 0x0000000504057290 */ /* 0x000fe2000fffe1ff */
        /* <DEDUP_REMOVED lines=10> */
[----:B------:R-:W-:Y:S01]  /*99d0*/  FMUL2 R28, R28.F32x2.HI_LO, R63.F32 ;  /* 0x0000003f1c1c724a */ /* 0x000fe20001000000 */
[----:B------:R-:W-:Y:S01]  /*99e0*/  F2FP.BF16.F32.PACK_AB R34, R33, R32 ;  /* 0x000000202122723e */ /* 0x000fe200000010ff */
[----:B------:R3:W-:Y:S01]  /*99f0*/  STS.128 [R54+0x4000], R36 ;  /* 0x0040002436007388 */ /* 0x0007e20000000c00 */
[----:B------:R-:W-:-:S02]  /*9a00*/  F2FP.BF16.F32.PACK_AB R33, R31, R30 ;  /* 0x0000001e1f21723e */ /* 0x000fc400000010ff */
[----:B------:R-:W-:Y:S01]  /*9a10*/  F2FP.BF16.F32.PACK_AB R32, R29, R28 ;  /* 0x0000001c1d20723e */ /* 0x000fe200000010ff */
[----:B------:R3:W-:Y:S01]  /*9a20*/  STS.128 [R53+0x4000], R24 ;  /* 0x0040001835007388 */ /* 0x0007e20000000c00 */
[----:B------:R-:W-:Y:S01]  /*9a30*/  ISETP.LT.AND P0, PT, R60, UR5, PT ;  /* 0x000000053c007c0c */ /* 0x000fe2000bf01270 */
[-C--:B-1----:R-:W-:Y:S02]  /*9a40*/  FMUL2 R20, R4.F32x2.HI_LO, R63.reuse.F32 ;  /* 0x0000003f0414724a */ /* 0x082fe40001000000 */
[-C--:B------:R-:W-:Y:S01]  /*9a50*/  FMUL2 R4, R6.F32x2.HI_LO, R63.reuse.F32 ;  /* 0x0000003f0604724a */ /* 0x080fe20001000000 */
[----:B------:R3:W-:Y:S01]  /*9a60*/  STS.128 [R52+0x4000], R32 ;  /* 0x0040002034007388 */ /* 0x0007e20000000c00 */
[-C--:B------:R-:W-:Y:S02]  /*9a70*/  FMUL2 R6, R10.F32x2.HI_LO, R63.reuse.F32 ;  /* 0x0000003f0a06724a */ /* 0x080fe40001000000 */
        /* <DEDUP_REMOVED lines=9> */
[----:B------:R-:W-:-:S02]  /*9b10*/  F2FP.BF16.F32.PACK_AB R11, R19, R18 ;  /* 0x00000012130b723e */ /* 0x000fc400000010ff */
[----:B------:R-:W-:Y:S01]  /*9b20*/  F2FP.BF16.F32.PACK_AB R10, R17, R16 ;  /* 0x00000010110a723e */ /* 0x000fe200000010ff */
[----:B------:R3:W-:Y:S01]  /*9b30*/  STS.128 [R3+0x4000], R4 ;  /* 0x0040000403007388 */ /* 0x0007e20000000c00 */
[----:B------:R-:W-:Y:S02]  /*9b40*/  F2FP.BF16.F32.PACK_AB R9, R15, R14 ;  /* 0x0000000e0f09723e */ /* 0x000fe400000010ff */
[----:B------:R-:W-:Y:S01]  /*9b50*/  F2FP.BF16.F32.PACK_AB R8, R13, R12 ;  /* 0x0000000c0d08723e */ /* 0x000fe200000010ff */
[----:B------:R-:W1:Y:S04]  /*9b60*/  @P1 LDC R14, c[0x0][0x600] ;  /* 0x00018000ff0e1b82 */ /* 0x000e680000000800 */
[----:B------:R3:W-:Y:S01]  /*9b70*/  STS.128 [R2+0x4000], R8 ;  /* 0x0040000802007388 */ /* 0x0007e20000000c00 */
[----:B------:R2:W-:Y:S06]  /*9b80*/  MEMBAR.ALL.CTA ;  /* 0x0000000000007992 */ /* 0x0005ec0000008000 */
[----:B--2---:R-:W2:Y:S01]  /*9b90*/  FENCE.VIEW.ASYNC.S ;  /* 0x00000000000073c6 */ /* 0x004ea20000000000 */
[----:B-1----:R-:W-:Y:S01]  /*9ba0*/  @P1 FFMA R14, R61, R14, R62 ;  /* 0x0000000e3d0e1223 */ /* 0x002fe2000000003e */
[----:B--2---:R-:W-:Y:S01]  /*9bb0*/  SYNCS.ARRIVE.TRANS64.ART0 RZ, [UR7+0x68], R0 ;  /* 0x00006800ffff79a7 */ /* 0x004fe20008500007 */
[----:B------:R1:W-:Y:S02]  /*9bc0*/  SYNCS.ARRIVE.TRANS64.ART0 RZ, [UR7+0xa0], R0 ;  /* 0x0000a000ffff79a7 */ /* 0x0003e40008500007 */
[----:B-1----:R-:W-:-:S02]  /*9bd0*/  IMAD.MOV.U32 R0, RZ, RZ, -0x800000 ;  /* 0xff800000ff007424 */ /* 0x002fc400078e00ff */
[----:B------:R-:W-:Y:S01]  /*9be0*/  @P1 FMUL R0, R14, 0.69314718246459960938 ;  /* 0x3f3172180e001820 */ /* 0x000fe20000400000 */
[----:B---3--:R-:W-:Y:S06]  /*9bf0*/  @!P0 BRA `(.L_x_58) ;  /* 0x00000000004c8947 */ /* 0x008fec0003800000 */
[----:B------:R-:W1:Y:S01]  /*9c00*/  LDC.64 R6, c[0x0][0x3c8] ;  /* 0x0000f200ff067b82 */ /* 0x000e620000000a00 */
[----:B------:R-:W-:Y:S01]  /*9c10*/  USHF.R.S32.HI UR5, URZ, 0x1f, UR12 ;  /* 0x0000001fff057899 */ /* 0x000fe2000801140c */
[----:B------:R-:W-:Y:S01]  /*9c20*/  IADD3 R12, P0, PT, R60, UR4, RZ ;  /* 0x000000043c0c7c10 */ /* 0x000fe2000ff1e0ff */
[----:B------:R-:W2:Y:S01]  /*9c30*/  LDCU.64 UR8, c[0x0][0x3b0] ;  /* 0x00007600ff0877ac */ /* 0x000ea20008000a00 */
[----:B------:R-:W-:Y:S01]  /*9c40*/  MOV R8, UR4 ;  /* 0x0000000400087c02 */ /* 0x000fe20008000f00 */
[----:B------:R-:W-:-:S03]  /*9c50*/  USHF.R.S32.HI UR6, URZ, 0x1f, UR11 ;  /* 0x0000001fff067899 */ /* 0x000fc6000801140b */
[----:B------:R-:W3:Y:S01]  /*9c60*/  LDC.64 R4, c[0x0][0x3d0] ;  /* 0x0000f400ff047b82 */ /* 0x000ee20000000a00 */
[----:B------:R-:W-:Y:S01]  /*9c70*/  LEA.HI.X.SX32 R13, R8, RZ, 0x1, P0 ;  /* 0x000000ff080d7211 */ /* 0x000fe200000f0eff */
[C---:B-1----:R-:W-:Y:S02]  /*9c80*/  IMAD R10, R6.reuse, UR5, RZ ;  /* 0x00000005060a7c24 */ /* 0x042fe4000f8e02ff */
[----:B------:R-:W-:-:S04]  /*9c90*/  IMAD.WIDE.U32 R12, R6, UR12, R12 ;  /* 0x0000000c060c7c25 */ /* 0x000fc8000f8e000c */
[----:B------:R-:W-:Y:S02]  /*9ca0*/  IMAD R7, R7, UR12, R10 ;  /* 0x0000000c07077c24 */ /* 0x000fe4000f8e020a */
[----:B---3--:R-:W-:-:S03]  /*9cb0*/  IMAD R6, R4, UR6, RZ ;  /* 0x0000000604067c24 */ /* 0x008fc6000f8e02ff */
[----:B------:R-:W-:Y:S01]  /*9cc0*/  IADD3 R13, PT, PT, R13, R7, RZ ;  /* 0x000000070d0d7210 */ /* 0x000fe20007ffe0ff */
[----:B------:R-:W-:Y:S02]  /*9cd0*/  IMAD R5, R5, UR11, R6 ;  /* 0x0000000b05057c24 */ /* 0x000fe4000f8e0206 */
[----:B------:R-:W-:-:S05]  /*9ce0*/  IMAD.WIDE.U32 R12, R4, UR11, R12 ;  /* 0x0000000b040c7c25 */ /* 0x000fca000f8e000c */
[----:B------:R-:W-:Y:S02]  /*9cf0*/  IADD3 R5, PT, PT, R13, R5, RZ ;  /* 0x000000050d057210 */ /* 0x000fe40007ffe0ff */
[----:B--2---:R-:W-:-:S04]  /*9d00*/  LEA R4, P0, R12, UR8, 0x2 ;  /* 0x000000080c047c11 */ /* 0x004fc8000f8010ff */
[----:B------:R-:W-:-:S05]  /*9d10*/  LEA.HI.X R5, R12, UR9, R5, 0x2, P0 ;  /* 0x000000090c057c11 */ /* 0x000fca00080f1405 */
[----:B------:R1:W-:Y:S04]  /*9d20*/  STG.E desc[UR20][R4.64], R0 ;  /* 0x0000000004007986 */ /* 0x0003e8000c101914 */
.L_x_58:
[----:B------:R-:W-:Y:S05]  /*9d30*/  BSYNC.RECONVERGENT B0 ;  /* 0x0000000000007941 */ /* 0x000fea0003800200 */
.L_x_57:
[----:B------:R-:W2:Y:S01]  /*9d40*/  LDCU UR4, c[0x0][0x610] ;  /* 0x0000c200ff0477ac */ /* 0x000ea20008000800 */
[----:B------:R-:W3:Y:S01]  /*9d50*/  LDCU.U8 UR8, c[0x0][0x614] ;  /* 0x0000c280ff0877ac */ /* 0x000ee20008000000 */
[----:B------:R-:W-:Y:S01]  /*9d60*/  UIADD3 UR14, UPT, UPT, UR19, UR14, URZ ;  /* 0x0000000e130e7290 */ /* 0x000fe2000fffe0ff */
[----:B------:R-:W4:Y:S01]  /*9d70*/  LDCU.U8 UR6, c[0x0][0x615] ;  /* 0x0000c2a0ff0677ac */ /* 0x000f220008000000 */
[----:B------:R-:W5:Y:S02]  /*9d80*/  LDCU.64 UR12, c[0x0][0x618] ;  /* 0x0000c300ff0c77ac */ /* 0x000f640008000a00 */
[----:B--2---:R-:W-:Y:S01]  /*9d90*/  UIMAD.WIDE.U32 UR4, UR14, UR4, URZ ;  /* 0x000000040e0472a5 */ /* 0x004fe2000f8e00ff */
[----:B------:R-:W2:Y:S03]  /*9da0*/  LDCU.U8 UR9, c[0x0][0x620] ;  /* 0x0000c400ff0977ac */ /* 0x000ea60008000000 */
[----:B------:R-:W-:Y:S01]  /*9db0*/  UIADD3 UR4, UPT, UPT, UR14, -UR5, URZ ;  /* 0x800000050e047290 */ /* 0x000fe2000fffe0ff */
[----:B------:R-:W1:Y:S03]  /*9dc0*/  LDCU.U8 UR11, c[0x0][0x621] ;  /* 0x0000c420ff0b77ac */ /* 0x000e660008000000 */
[----:B---3--:R-:W-:Y:S01]  /*9dd0*/  USHF.R.U32.HI UR4, URZ, UR8, UR4 ;  /* 0x00000008ff047299 */ /* 0x008fe20008011604 */
[----:B------:R-:W3:Y:S03]  /*9de0*/  LDCU UR8, c[0x0][0x60c] ;  /* 0x0000c180ff0877ac */ /* 0x000ee60008000800 */
[----:B------:R-:W-:-:S02]  /*9df0*/  UIADD3 UR4, UPT, UPT, UR5, UR4, URZ ;  /* 0x0000000405047290 */ /* 0x000fc4000fffe0ff */
[----:B------:R-:W-:Y:S02]  /*9e00*/  ULOP3.LUT UR16, UR16, 0x1, URZ, 0x3c, !UPT ;  /* 0x0000000110107892 */ /* 0x000fe4000f8e3cff */
[----:B----4-:R-:W-:-:S04]  /*9e10*/  USHF.R.U32.HI UR6, URZ, UR6, UR4 ;  /* 0x00000006ff067299 */ /* 0x010fc80008011604 */
[----:B-----5:R-:W-:-:S04]  /*9e20*/  UIMAD.WIDE.U32 UR4, UR6, UR13, URZ ;  /* 0x0000000d060472a5 */ /* 0x020fc8000f8e00ff */
[----:B------:R-:W-:-:S04]  /*9e30*/  UIADD3 UR4, UPT, UPT, UR6, -UR5, URZ ;  /* 0x8000000506047290 */ /* 0x000fc8000fffe0ff */
[----:B--2---:R-:W-:Y:S01]  /*9e40*/  USHF.R.U32.HI UR4, URZ, UR9, UR4 ;  /* 0x00000009ff047299 */ /* 0x004fe20008011604 */
[----:B------:R-:W2:Y:S03]  /*9e50*/  LDCU UR9, c[0x0][0x624] ;  /* 0x0000c480ff0977ac */ /* 0x000ea60008000800 */
[----:B------:R-:W-:Y:S02]  /*9e60*/  UIADD3 UR4, UPT, UPT, UR5, UR4, URZ ;  /* 0x0000000405047290 */ /* 0x000fe4000fffe0ff */
[----:B------:R-:W-:Y:S02]  /*9e70*/  UIADD3 UR5, UPT, UPT, -UR6, URZ, URZ ;  /* 0x000000ff06057290 */ /* 0x000fe4000fffe1ff */
[----:B-1----:R-:W-:Y:S02]  /*9e80*/  USHF.R.U32.HI UR11, URZ, UR11, UR4 ;  /* 0x0000000bff0b7299 */ /* 0x002fe40008011604 */
[----:B---3--:R-:W-:-:S02]  /*9e90*/  UIMAD UR8, UR8, UR5, UR14 ;  /* 0x00000005080872a4 */ /* 0x008fc4000f8e020e */
[----:B------:R-:W-:-:S04]  /*9ea0*/  UIADD3 UR4, UPT, UPT, -UR11, URZ, URZ ;  /* 0x000000ff0b047290 */ /* 0x000fc8000fffe1ff */
[----:B------:R-:W-:Y:S02]  /*9eb0*/  UIMAD UR12, UR12, UR4, UR6 ;  /* 0x000000040c0c72a4 */ /* 0x000fe4000f8e0206 */
[----:B--2---:R-:W-:-:S09]  /*9ec0*/  UISETP.GE.AND UP0, UPT, UR14, UR9, UPT ;  /* 0x000000090e00728c */ /* 0x004fd2000bf06270 */
[----:B------:R-:W-:Y:S05]  /*9ed0*/  BRA.U !UP0, `(.L_x_59) ;  /* 0xffffffe908cc7547 */ /* 0x000fea000b83ffff */
.L_x_51:
[----:B------:R-:W-:-:S06]  /*9ee0*/  USHF.L.U32 UR4, UR15, 0x1f, URZ ;  /* 0x0000001f0f047899 */ /* 0x000fcc00080006ff */
[----:B------:R-:W-:-:S04]  /*9ef0*/  MOV R0, UR4 ;  /* 0x0000000400007c02 */ /* 0x000fc80008000f00 */
[----:B------:R-:W1:Y:S02]  /*9f00*/  SYNCS.PHASECHK.TRANS64.TRYWAIT P0, [UR7+0xa8], R0 ;  /* 0x0000a800ff0075a7 */ /* 0x000e640008001107 */
[----:B-1----:R-:W-:Y:S05]  /*9f10*/  @!P0 BRA `(.L_x_60) ;  /* 0x0000000c00208947 */ /* 0x002fea0003800000 */
.L_x_112:
[----:B------:R-:W-:Y:S06]  /*9f20*/  BAR.ARV 0x2, 0x120 ;  /* 0x0084800000007b1d */ /* 0x000fec0000002000 */
[----:B------:R-:W-:Y:S05]  /*9f30*/  EXIT ;  /* 0x000000000000794d */ /* 0x000fea0003800000 */
.L_x_6:
[----:B------:R-:W-:Y:S02]  /*9f40*/  MOV R3, UR13 ;  /* 0x0000000d00037c02 */ /* 0x000fe40008000f00 */
[----:B------:R-:W-:-:S07]  /*9f50*/  MOV R7, R6 ;  /* 0x0000000600077202 */ /* 0x000fce0000000f00 */
.L_x_61:
[----:B--2---:R2:W3:Y:S02]  /*9f60*/  SYNCS.PHASECHK.TRANS64.TRYWAIT P0, [R3+URZ+0xa0], R7 ;  /* 0x0000a007030075a7 */ /* 0x0044e400080011ff */
[----:B---3--:R-:W-:Y:S05]  /*9f70*/  @!P0 NANOSLEEP.SYNCS 0x989680 ;  /* 0x009896800000895d */ /* 0x008fea0003900000 */
[----:B------:R-:W3:Y:S02]  /*9f80*/  @!P0 SYNCS.PHASECHK.TRANS64 P0, [R3+URZ+0xa0], R7 ;  /* 0x0000a007030085a7 */ /* 0x000ee400080010ff */
[----:B---3--:R-:W-:Y:S05]  /*9f90*/  @!P0 BRA `(.L_x_61) ;  /* 0xfffffffc00f08947 */ /* 0x008fea000383ffff */
[----:B------:R-:W-:Y:S05]  /*9fa0*/  BRA `(.L_x_62) ;  /* 0xffffff6800c07947 */ /* 0x000fea000383ffff */
.L_x_13:
[----:B------:R-:W-:Y:S02]  /*9fb0*/  MOV R4, UR4 ;  /* 0x0000000400047c02 */ /* 0x000fe40008000f00 */
[----:B------:R-:W-:Y:S02]  /*9fc0*/  MOV R5, UR4 ;  /* 0x0000000400057c02 */ /* 0x000fe40008000f00 */
[----:B------:R-:W-:-:S07]  /*9fd0*/  MOV R3, UR21 ;  /* 0x0000001500037c02 */ /* 0x000fce0008000f00 */
.L_x_63:
[----:B-1----:R1:W2:Y:S02]  /*9fe0*/  SYNCS.PHASECHK.TRANS64.TRYWAIT P0, [R3+URZ], R5 ;  /* 0x00000005030075a7 */ /* 0x0022a400080011ff */
[----:B--2---:R-:W-:Y:S05]  /*9ff0*/  @!P0 NANOSLEEP.SYNCS 0x989680 ;  /* 0x009896800000895d */ /* 0x004fea0003900000 */
[----:B------:R-:W2:Y:S02]  /*a000*/  @!P0 SYNCS.PHASECHK.TRANS64 P0, [R3+URZ], R5 ;  /* 0x00000005030085a7 */ /* 0x000ea400080010ff */
[----:B--2---:R-:W-:Y:S05]  /*a010*/  @!P0 BRA `(.L_x_63) ;  /* 0xfffffffc00f08947 */ /* 0x004fea000383ffff */
[----:B------:R-:W-:Y:S05]  /*a020*/  BRA `(.L_x_64) ;  /* 0xffffff7400407947 */ /* 0x000fea000383ffff */
.L_x_14:
[----:B------:R-:W-:Y:S02]  /*a030*/  MOV R4, UR4 ;  /* 0x0000000400047c02 */ /* 0x000fe40008000f00 */
[----:B------:R-:W-:Y:S02]  /*a040*/  MOV R5, UR4 ;  /* 0x0000000400057c02 */ /* 0x000fe40008000f00 */
[----:B------:R-:W-:-:S07]  /*a050*/  MOV R3, UR12 ;  /* 0x0000000c00037c02 */ /* 0x000fce0008000f00 */
.L_x_65:
[----:B-1----:R1:W2:Y:S02]  /*a060*/  SYNCS.PHASECHK.TRANS64.TRYWAIT P0, [R3+URZ+0x10], R5 ;  /* 0x00001005030075a7 */ /* 0x0022a400080011ff */
[----:B--2---:R-:W-:Y:S05]  /*a070*/  @!P0 NANOSLEEP.SYNCS 0x989680 ;  /* 0x009896800000895d */ /* 0x004fea0003900000 */
[----:B------:R-:W2:Y:S02]  /*a080*/  @!P0 SYNCS.PHASECHK.TRANS64 P0, [R3+URZ+0x10], R5 ;  /* 0x00001005030085a7 */ /* 0x000ea400080010ff */
[----:B--2---:R-:W-:Y:S05]  /*a090*/  @!P0 BRA `(.L_x_65) ;  /* 0xfffffffc00f08947 */ /* 0x004fea000383ffff */
[----:B------:R-:W-:Y:S05]  /*a0a0*/  BRA `(.L_x_66) ;  /* 0xffffff7400347947 */ /* 0x000fea000383ffff */
.L_x_16:
[----:B------:R-:W-:Y:S02]  /*a0b0*/  MOV R12, UR4 ;  /* 0x00000004000c7c02 */ /* 0x000fe40008000f00 */
[----:B------:R-:W-:Y:S02]  /*a0c0*/  MOV R13, UR4 ;  /* 0x00000004000d7c02 */ /* 0x000fe40008000f00 */
[----:B------:R-:W-:Y:S07]  /*a0d0*/  MOV R11, UR15 ;  /* 0x0000000f000b7c02 */ /* 0x000fee0008000f00 */
.L_x_67:
[----:B-1----:R1:W2:Y:S02]  /*a0e0*/  SYNCS.PHASECHK.TRANS64.TRYWAIT P0, [R11+URZ+0x10], R13 ;  /* 0x0000100d0b0075a7 */ /* 0x0022a400080011ff */
[----:B--2---:R-:W-:Y:S05]  /*a0f0*/  @!P0 NANOSLEEP.SYNCS 0x989680 ;  /* 0x009896800000895d */ /* 0x004fea0003900000 */
[----:B------:R-:W2:Y:S02]  /*a100*/  @!P0 SYNCS.PHASECHK.TRANS64 P0, [R11+URZ+0x10], R13 ;  /* 0x0000100d0b0085a7 */ /* 0x000ea400080010ff */
[----:B--2---:R-:W-:Y:S05]  /*a110*/  @!P0 BRA `(.L_x_67) ;  /* 0xfffffffc00f08947 */ /* 0x004fea000383ffff */
[----:B------:R-:W-:Y:S05]  /*a120*/  BRA `(.L_x_68) ;  /* 0xffffff7800007947 */ /* 0x000fea000383ffff */
.L_x_17:
[----:B------:R-:W-:Y:S02]  /*a130*/  MOV R16, UR9 ;  /* 0x0000000900107c02 */ /* 0x000fe40008000f00 */
[----:B------:R-:W-:Y:S02]  /*a140*/  MOV R17, UR9 ;  /* 0x0000000900117c02 */ /* 0x000fe40008000f00 */
[----:B------:R-:W-:Y:S07]  /*a150*/  MOV R13, UR21 ;  /* 0x00000015000d7c02 */ /* 0x000fee0008000f00 */
.L_x_69:
[----:B-1----:R1:W2:Y:S02]  /*a160*/  SYNCS.PHASECHK.TRANS64.TRYWAIT P0, [R13+URZ+0x68], R17 ;  /* 0x000068110d0075a7 */ /* 0x0022a400080011ff */
[----:B--2---:R-:W-:Y:S05]  /*a170*/  @!P0 NANOSLEEP.SYNCS 0x989680 ;  /* 0x009896800000895d */ /* 0x004fea0003900000 */
[----:B------:R-:W2:Y:S02]  /*a180*/  @!P0 SYNCS.PHASECHK.TRANS64 P0, [R13+URZ+0x68], R17 ;  /* 0x000068110d0085a7 */ /* 0x000ea400080010ff */
[----:B--2---:R-:W-:Y:S05]  /*a190*/  @!P0 BRA `(.L_x_69) ;  /* 0xfffffffc00f08947 */ /* 0x004fea000383ffff */
[----:B------:R-:W-:Y:S05]  /*a1a0*/  BRA `(.L_x_70) ;  /* 0xffffff78000c7947 */ /* 0x000fea000383ffff */
.L_x_18:
[----:B------:R-:W-:Y:S02]  /*a1b0*/  MOV R12, UR9 ;  /* 0x00000009000c7c02 */ /* 0x000fe40008000f00 */
[----:B------:R-:W-:Y:S02]  /*a1c0*/  MOV R13, UR9 ;  /* 0x00000009000d7c02 */ /* 0x000fe40008000f00 */
[----:B------:R-:W-:Y:S07]  /*a1d0*/  MOV R11, UR21 ;  /* 0x00000015000b7c02 */ /* 0x000fee0008000f00 */
.L_x_71:
[----:B-1----:R1:W2:Y:S02]  /*a1e0*/  SYNCS.PHASECHK.TRANS64.TRYWAIT P0, [R11+URZ+0x70], R13 ;  /* 0x0000700d0b0075a7 */ /* 0x0022a400080011ff */
[----:B--2---:R-:W-:Y:S05]  /*a1f0*/  @!P0 NANOSLEEP.SYNCS 0x989680 ;  /* 0x009896800000895d */ /* 0x004fea0003900000 */
[----:B------:R-:W2:Y:S02]  /*a200*/  @!P0 SYNCS.PHASECHK.TRANS64 P0, [R11+URZ+0x70], R13 ;  /* 0x0000700d0b0085a7 */ /* 0x000ea400080010ff */
[----:B--2---:R-:W-:Y:S05]  /*a210*/  @!P0 BRA `(.L_x_71) ;  /* 0xfffffffc00f08947 */ /* 0x004fea000383ffff */
[----:B------:R-:W-:Y:S05]  /*a220*/  BRA `(.L_x_72) ;  /* 0xffffff7800707947 */ /* 0x000fea000383ffff */
.L_x_19:
[----:B------:R-:W-:Y:S02]  /*a230*/  MOV R12, UR6 ;  /* 0x00000006000c7c02 */ /* 0x000fe40008000f00 */
[----:B------:R-:W-:Y:S02]  /*a240*/  MOV R13, UR6 ;  /* 0x00000006000d7c02 */ /* 0x000fe40008000f00 */
[----:B------:R-:W-:Y:S07]  /*a250*/  MOV R11, UR19 ;  /* 0x00000013000b7c02 */ /* 0x000fee0008000f00 */
.L_x_73:
[----:B-1----:R1:W2:Y:S02]  /*a260*/  SYNCS.PHASECHK.TRANS64.TRYWAIT P0, [R11+URZ+0x10], R13 ;  /* 0x0000100d0b0075a7 */ /* 0x0022a400080011ff */
[----:B--2---:R-:W-:Y:S05]  /*a270*/  @!P0 NANOSLEEP.SYNCS 0x989680 ;  /* 0x009896800000895d */ /* 0x004fea0003900000 */
[----:B------:R-:W2:Y:S02]  /*a280*/  @!P0 SYNCS.PHASECHK.TRANS64 P0, [R11+URZ+0x10], R13 ;  /* 0x0000100d0b0085a7 */ /* 0x000ea400080010ff */
[----:B--2---:R-:W-:Y:S05]  /*a290*/  @!P0 BRA `(.L_x_73) ;  /* 0xfffffffc00f08947 */ /* 0x004fea000383ffff */
[----:B------:R-:W-:Y:S05]  /*a2a0*/  BRA `(.L_x_74) ;  /* 0xffffff7800b47947 */ /* 0x000fea000383ffff */
.L_x_21:
[----:B------:R-:W-:Y:S02]  /*a2b0*/  MOV R4, UR4 ;  /* 0x0000000400047c02 */ /* 0x000fe40008000f00 */
[----:B------:R-:W-:Y:S02]  /*a2c0*/  MOV R5, UR4 ;  /* 0x0000000400057c02 */ /* 0x000fe40008000f00 */
[----:B------:R-:W-:-:S07]  /*a2d0*/  MOV R3, UR10 ;  /* 0x0000000a00037c02 */ /* 0x000fce0008000f00 */
.L_x_75:
[----:B-1----:R1:W2:Y:S02]  /*a2e0*/  SYNCS.PHASECHK.TRANS64.TRYWAIT P0, [R3+URZ+0x10], R5 ;  /* 0x00001005030075a7 */ /* 0x0022a400080011ff */
[----:B--2---:R-:W-:Y:S05]  /*a2f0*/  @!P0 NANOSLEEP.SYNCS 0x989680 ;  /* 0x009896800000895d */ /* 0x004fea0003900000 */
[----:B------:R-:W2:Y:S02]  /*a300*/  @!P0 SYNCS.PHASECHK.TRANS64 P0, [R3+URZ+0x10], R5 ;  /* 0x00001005030085a7 */ /* 0x000ea400080010ff */
[----:B--2---:R-:W-:Y:S05]  /*a310*/  @!P0 BRA `(.L_x_75) ;  /* 0xfffffffc00f08947 */ /* 0x004fea000383ffff */
[----:B------:R-:W-:Y:S05]  /*a320*/  BRA `(.L_x_76) ;  /* 0xffffff7c006c7947 */ /* 0x000fea000383ffff */
.L_x_22:
[----:B------:R-:W-:Y:S02]  /*a330*/  MOV R6, UR9 ;  /* 0x0000000900067c02 */ /* 0x000fe40008000f00 */
[----:B------:R-:W-:Y:S02]  /*a340*/  MOV R7, UR9 ;  /* 0x0000000900077c02 */ /* 0x000fe40008000f00 */
[----:B------:R-:W-:-:S07]  /*a350*/  MOV R5, UR21 ;  /* 0x0000001500057c02 */ /* 0x000fce0008000f00 */
.L_x_77:
[----:B-1----:R1:W2:Y:S02]  /*a360*/  SYNCS.PHASECHK.TRANS64.TRYWAIT P0, [R5+URZ+0x68], R7 ;  /* 0x00006807050075a7 */ /* 0x0022a400080011ff */
[----:B--2---:R-:W-:Y:S05]  /*a370*/  @!P0 NANOSLEEP.SYNCS 0x989680 ;  /* 0x009896800000895d */ /* 0x004fea0003900000 */
[----:B------:R-:W2:Y:S02]  /*a380*/  @!P0 SYNCS.PHASECHK.TRANS64 P0, [R5+URZ+0x68], R7 ;  /* 0x00006807050085a7 */ /* 0x000ea400080010ff */
[----:B--2---:R-:W-:Y:S05]  /*a390*/  @!P0 BRA `(.L_x_77) ;  /* 0xfffffffc00f08947 */ /* 0x004fea000383ffff */
[----:B------:R-:W-:Y:S05]  /*a3a0*/  BRA `(.L_x_78) ;  /* 0xffffff7c00787947 */ /* 0x000fea000383ffff */
.L_x_23:
[----:B------:R-:W-:Y:S02]  /*a3b0*/  MOV R4, UR9 ;  /* 0x0000000900047c02 */ /* 0x000fe40008000f00 */
[----:B-1----:R-:W-:Y:S02]  /*a3c0*/  MOV R5, UR9 ;  /* 0x0000000900057c02 */ /* 0x002fe40008000f00 */
[----:B------:R-:W-:-:S07]  /*a3d0*/  MOV R3, UR21 ;  /* 0x0000001500037c02 */ /* 0x000fce0008000f00 */
.L_x_79:
[----:B-1----:R1:W2:Y:S02]  /*a3e0*/  SYNCS.PHASECHK.TRANS64.TRYWAIT P0, [R3+URZ+0x70], R5 ;  /* 0x00007005030075a7 */ /* 0x0022a400080011ff */
[----:B--2---:R-:W-:Y:S05]  /*a3f0*/  @!P0 NANOSLEEP.SYNCS 0x989680 ;  /* 0x009896800000895d */ /* 0x004fea0003900000 */
[----:B------:R-:W2:Y:S02]  /*a400*/  @!P0 SYNCS.PHASECHK.TRANS64 P0, [R3+URZ+0x70], R5 ;  /* 0x00007005030085a7 */ /* 0x000ea400080010ff */
[----:B--2---:R-:W-:Y:S05]  /*a410*/  @!P0 BRA `(.L_x_79) ;  /* 0xfffffffc00f08947 */ /* 0x004fea000383ffff */
[----:B------:R-:W-:Y:S05]  /*a420*/  BRA `(.L_x_80) ;  /* 0xffffff7c00e47947 */ /* 0x000fea000383ffff */
.L_x_30:
[----:B------:R-:W-:Y:S02]  /*a430*/  MOV R4, UR5 ;  /* 0x0000000500047c02 */ /* 0x000fe40008000f00 */
[----:B------:R-:W-:Y:S02]  /*a440*/  MOV R5, UR5 ;  /* 0x0000000500057c02 */ /* 0x000fe40008000f00 */
[----:B------:R-:W-:-:S07]  /*a450*/  MOV R3, UR4 ;  /* 0x0000000400037c02 */ /* 0x000fce0008000f00 */
.L_x_81:
[----:B--2---:R2:W3:Y:S02]  /*a460*/  SYNCS.PHASECHK.TRANS64.TRYWAIT P0, [R3+URZ+0x38], R5 ;  /* 0x00003805030075a7 */ /* 0x0044e400080011ff */
[----:B---3--:R-:W-:Y:S05]  /*a470*/  @!P0 NANOSLEEP.SYNCS 0x989680 ;  /* 0x009896800000895d */ /* 0x008fea0003900000 */
[----:B------:R-:W3:Y:S02]  /*a480*/  @!P0 SYNCS.PHASECHK.TRANS64 P0, [R3+URZ+0x38], R5 ;  /* 0x00003805030085a7 */ /* 0x000ee400080010ff */
[----:B---3--:R-:W-:Y:S05]  /*a490*/  @!P0 BRA `(.L_x_81) ;  /* 0xfffffffc00f08947 */ /* 0x008fea000383ffff */
[----:B------:R-:W-:Y:S05]  /*a4a0*/  BRA `(.L_x_82) ;  /* 0xffffff8800147947 */ /* 0x000fea000383ffff */
.L_x_31:
[----:B------:R-:W-:Y:S02]  /*a4b0*/  MOV R4, UR5 ;  /* 0x0000000500047c02 */ /* 0x000fe40008000f00 */
[----:B------:R-:W-:Y:S02]  /*a4c0*/  MOV R5, UR5 ;  /* 0x0000000500057c02 */ /* 0x000fe40008000f00 */
[----:B------:R-:W-:-:S07]  /*a4d0*/  MOV R3, UR9 ;  /* 0x0000000900037c02 */ /* 0x000fce0008000f00 */
.L_x_83:
[----:B-1----:R1:W2:Y:S02]  /*a4e0*/  SYNCS.PHASECHK.TRANS64.TRYWAIT P0, [R3+URZ+0x8], R5 ;  /* 0x00000805030075a7 */ /* 0x0022a400080011ff */
[----:B--2---:R-:W-:Y:S05]  /*a4f0*/  @!P0 NANOSLEEP.SYNCS 0x989680 ;  /* 0x009896800000895d */ /* 0x004fea0003900000 */
[----:B------:R-:W2:Y:S02]  /*a500*/  @!P0 SYNCS.PHASECHK.TRANS64 P0, [R3+URZ+0x8], R5 ;  /* 0x00000805030085a7 */ /* 0x000ea400080010ff */
[----:B--2---:R-:W-:Y:S05]  /*a510*/  @!P0 BRA `(.L_x_83) ;  /* 0xfffffffc00f08947 */ /* 0x004fea000383ffff */
[----:B------:R-:W-:Y:S05]  /*a520*/  BRA `(.L_x_84) ;  /* 0xffffff8800687947 */ /* 0x000fea000383ffff */
.L_x_32:
[----:B------:R-:W-:Y:S02]  /*a530*/  MOV R4, UR23 ;  /* 0x0000001700047c02 */ /* 0x000fe40008000f00 */
[----:B------:R-:W-:Y:S02]  /*a540*/  MOV R5, UR23 ;  /* 0x0000001700057c02 */ /* 0x000fe40008000f00 */
[----:B------:R-:W-:-:S07]  /*a550*/  MOV R3, UR14 ;  /* 0x0000000e00037c02 */ /* 0x000fce0008000f00 */
.L_x_85:
[----:B-1----:R1:W2:Y:S02]  /*a560*/  SYNCS.PHASECHK.TRANS64.TRYWAIT P0, [R3+URZ+0x38], R5 ;  /* 0x00003805030075a7 */ /* 0x0022a400080011ff */
[----:B--2---:R-:W-:Y:S05]  /*a570*/  @!P0 NANOSLEEP.SYNCS 0x989680 ;  /* 0x009896800000895d */ /* 0x004fea0003900000 */
[----:B------:R-:W2:Y:S02]  /*a580*/  @!P0 SYNCS.PHASECHK.TRANS64 P0, [R3+URZ+0x38], R5 ;  /* 0x00003805030085a7 */ /* 0x000ea400080010ff */
[----:B--2---:R-:W-:Y:S05]  /*a590*/  @!P0 BRA `(.L_x_85) ;  /* 0xfffffffc00f08947 */ /* 0x004fea000383ffff */
[----:B------:R-:W-:Y:S05]  /*a5a0*/  BRA `(.L_x_86) ;  /* 0xffffff8800b47947 */ /* 0x000fea000383ffff */
.L_x_34:
[----:B------:R-:W-:Y:S02]  /*a5b0*/  MOV R6, UR5 ;  /* 0x0000000500067c02 */ /* 0x000fe40008000f00 */
[----:B------:R-:W-:Y:S02]  /*a5c0*/  MOV R7, UR5 ;  /* 0x0000000500077c02 */ /* 0x000fe40008000f00 */
[----:B------:R-:W-:-:S07]  /*a5d0*/  MOV R3, UR4 ;  /* 0x0000000400037c02 */ /* 0x000fce0008000f00 */
.L_x_87:
[----:B-1----:R1:W2:Y:S02]  /*a5e0*/  SYNCS.PHASECHK.TRANS64.TRYWAIT P0, [R3+URZ+0x38], R7 ;  /* 0x00003807030075a7 */ /* 0x0022a400080011ff */
[----:B--2---:R-:W-:Y:S05]  /*a5f0*/  @!P0 NANOSLEEP.SYNCS 0x989680 ;  /* 0x009896800000895d */ /* 0x004fea0003900000 */
[----:B------:R-:W2:Y:S02]  /*a600*/  @!P0 SYNCS.PHASECHK.TRANS64 P0, [R3+URZ+0x38], R7 ;  /* 0x00003807030085a7 */ /* 0x000ea400080010ff */
[----:B--2---:R-:W-:Y:S05]  /*a610*/  @!P0 BRA `(.L_x_87) ;  /* 0xfffffffc00f08947 */ /* 0x004fea000383ffff */
[----:B------:R-:W-:Y:S05]  /*a620*/  BRA `(.L_x_88) ;  /* 0xffffff8c00647947 */ /* 0x000fea000383ffff */
.L_x_35:
[----:B------:R-:W-:Y:S02]  /*a630*/  MOV R6, UR6 ;  /* 0x0000000600067c02 */ /* 0x000fe40008000f00 */
[----:B------:R-:W-:Y:S02]  /*a640*/  MOV R7, UR6 ;  /* 0x0000000600077c02 */ /* 0x000fe40008000f00 */
[----:B------:R-:W-:-:S07]  /*a650*/  MOV R3, UR4 ;  /* 0x0000000400037c02 */ /* 0x000fce0008000f00 */
.L_x_89:
[----:B-1----:R1:W2:Y:S02]  /*a660*/  SYNCS.PHASECHK.TRANS64.TRYWAIT P0, [R3+URZ+0x38], R7 ;  /* 0x00003807030075a7 */ /* 0x0022a400080011ff */
[----:B--2---:R-:W-:Y:S05]  /*a670*/  @!P0 NANOSLEEP.SYNCS 0x989680 ;  /* 0x009896800000895d */ /* 0x004fea0003900000 */
[----:B------:R-:W2:Y:S02]  /*a680*/  @!P0 SYNCS.PHASECHK.TRANS64 P0, [R3+URZ+0x38], R7 ;  /* 0x00003807030085a7 */ /* 0x000ea400080010ff */
[----:B--2---:R-:W-:Y:S05]  /*a690*/  @!P0 BRA `(.L_x_89) ;  /* 0xfffffffc00f08947 */ /* 0x004fea000383ffff */
[----:B------:R-:W-:Y:S05]  /*a6a0*/  BRA `(.L_x_90) ;  /* 0xffffff8c00ac7947 */ /* 0x000fea000383ffff */
.L_x_38:
[----:B------:R-:W-:Y:S01]  /*a6b0*/  MOV R3, UR5 ;  /* 0x0000000500037c02 */ /* 0x000fe20008000f00 */
[----:B------:R-:W-:Y:S01]  /*a6c0*/  UMOV UR8, UR4 ;  /* 0x0000000400087c82 */ /* 0x000fe20008000000 */
[----:B------:R-:W-:-:S05]  /*a6d0*/  UMOV UR9, UR4 ;  /* 0x0000000400097c82 */ /* 0x000fca0008000000 */
.L_x_91:
[----:B------:R-:W-:Y:S02]  /*a6e0*/  MOV R4, UR8 ;  /* 0x0000000800047c02 */ /* 0x000fe40008000f00 */
[----:B-1----:R-:W-:-:S04]  /*a6f0*/  MOV R5, UR9 ;  /* 0x0000000900057c02 */ /* 0x002fc80008000f00 */
[----:B------:R1:W2:Y:S03]  /*a700*/  SYNCS.PHASECHK.TRANS64.TRYWAIT P0, [R3+URZ+0x38], R5 ;  /* 0x00003805030075a7 */ /* 0x0002a600080011ff */
[----:B--2---:R-:W-:Y:S05]  /*a710*/  @!P0 NANOSLEEP.SYNCS 0x989680 ;  /* 0x009896800000895d */ /* 0x004fea0003900000 */
[----:B------:R-:W2:Y:S02]  /*a720*/  @!P0 SYNCS.PHASECHK.TRANS64 P0, [R3+URZ+0x38], R5 ;  /* 0x00003805030085a7 */ /* 0x000ea400080010ff */
[----:B--2---:R-:W-:Y:S05]  /*a730*/  @!P0 BRA `(.L_x_91) ;  /* 0xfffffffc00e88947 */ /* 0x004fea000383ffff */
[----:B------:R-:W-:Y:S05]  /*a740*/  BRA `(.L_x_92) ;  /* 0xffffff9000b07947 */ /* 0x000fea000383ffff */
.L_x_39:
[----:B------:R-:W-:Y:S02]  /*a750*/  MOV R4, UR4 ;  /* 0x0000000400047c02 */ /* 0x000fe40008000f00 */
[----:B------:R-:W-:Y:S02]  /*a760*/  MOV R5, UR4 ;  /* 0x0000000400057c02 */ /* 0x000fe40008000f00 */
[----:B------:R-:W-:-:S07]  /*a770*/  MOV R3, UR6 ;  /* 0x0000000600037c02 */ /* 0x000fce0008000f00 */
.L_x_93:
[----:B-1----:R1:W2:Y:S02]  /*a780*/  SYNCS.PHASECHK.TRANS64.TRYWAIT P0, [R3+URZ+0x8], R5 ;  /* 0x00000805030075a7 */ /* 0x0022a400080011ff */
[----:B--2---:R-:W-:Y:S05]  /*a790*/  @!P0 NANOSLEEP.SYNCS 0x989680 ;  /* 0x009896800000895d */ /* 0x004fea0003900000 */
[----:B------:R-:W2:Y:S02]  /*a7a0*/  @!P0 SYNCS.PHASECHK.TRANS64 P0, [R3+URZ+0x8], R5 ;  /* 0x00000805030085a7 */ /* 0x000ea400080010ff */
[----:B--2---:R-:W-:Y:S05]  /*a7b0*/  @!P0 BRA `(.L_x_93) ;  /* 0xfffffffc00f08947 */ /* 0x004fea000383ffff */
[----:B------:R-:W-:Y:S05]  /*a7c0*/  BRA `(.L_x_94) ;  /* 0xffffff9000ac7947 */ /* 0x000fea000383ffff */
.L_x_42:
[----:B------:R-:W-:Y:S02]  /*a7d0*/  MOV R6, UR5 ;  /* 0x0000000500067c02 */ /* 0x000fe40008000f00 */
[----:B------:R-:W-:Y:S02]  /*a7e0*/  MOV R7, UR5 ;  /* 0x0000000500077c02 */ /* 0x000fe40008000f00 */
[----:B------:R-:W-:-:S07]  /*a7f0*/  MOV R3, UR6 ;  /* 0x0000000600037c02 */ /* 0x000fce0008000f00 */
.L_x_95:
[----:B-1----:R1:W2:Y:S02]  /*a800*/  SYNCS.PHASECHK.TRANS64.TRYWAIT P0, [R3+URZ+0x98], R7 ;  /* 0x00009807030075a7 */ /* 0x0022a400080011ff */
[----:B--2---:R-:W-:Y:S05]  /*a810*/  @!P0 NANOSLEEP.SYNCS 0x989680 ;  /* 0x009896800000895d */ /* 0x004fea0003900000 */
[----:B------:R-:W2:Y:S02]  /*a820*/  @!P0 SYNCS.PHASECHK.TRANS64 P0, [R3+URZ+0x98], R7 ;  /* 0x00009807030085a7 */ /* 0x000ea400080010ff */
[----:B--2---:R-:W-:Y:S05]  /*a830*/  @!P0 BRA `(.L_x_95) ;  /* 0xfffffffc00f08947 */ /* 0x004fea000383ffff */
[----:B------:R-:W-:Y:S05]  /*a840*/  BRA `(.L_x_96) ;  /* 0xffffff9400747947 */ /* 0x000fea000383ffff */
.L_x_43:
[----:B------:R-:W-:Y:S02]  /*a850*/  MOV R6, UR4 ;  /* 0x0000000400067c02 */ /* 0x000fe40008000f00 */
[----:B------:R-:W-:Y:S02]  /*a860*/  MOV R7, UR4 ;  /* 0x0000000400077c02 */ /* 0x000fe40008000f00 */
[----:B------:R-:W-:-:S07]  /*a870*/  MOV R4, UR6 ;  /* 0x0000000600047c02 */ /* 0x000fce0008000f00 */
.L_x_97:
[----:B-1----:R1:W2:Y:S02]  /*a880*/  SYNCS.PHASECHK.TRANS64.TRYWAIT P0, [R4+URZ+0x60], R7 ;  /* 0x00006007040075a7 */ /* 0x0022a400080011ff */
[----:B--2---:R-:W-:Y:S05]  /*a890*/  @!P0 NANOSLEEP.SYNCS 0x989680 ;  /* 0x009896800000895d */ /* 0x004fea0003900000 */
[----:B------:R-:W2:Y:S02]  /*a8a0*/  @!P0 SYNCS.PHASECHK.TRANS64 P0, [R4+URZ+0x60], R7 ;  /* 0x00006007040085a7 */ /* 0x000ea400080010ff */
[----:B--2---:R-:W-:Y:S05]  /*a8b0*/  @!P0 BRA `(.L_x_97) ;  /* 0xfffffffc00f08947 */ /* 0x004fea000383ffff */
[----:B------:R-:W-:Y:S05]  /*a8c0*/  BRA `(.L_x_98) ;  /* 0xffffff94006c7947 */ /* 0x000fea000383ffff */
.L_x_44:
[----:B------:R-:W-:Y:S02]  /*a8d0*/  MOV R6, UR4 ;  /* 0x0000000400067c02 */ /* 0x000fe40008000f00 */
[----:B------:R-:W-:Y:S02]  /*a8e0*/  MOV R7, UR4 ;  /* 0x0000000400077c02 */ /* 0x000fe40008000f00 */
[----:B------:R-:W-:-:S07]  /*a8f0*/  MOV R4, UR6 ;  /* 0x0000000600047c02 */ /* 0x000fce0008000f00 */
.L_x_99:
[----:B-1----:R1:W2:Y:S02]  /*a900*/  SYNCS.PHASECHK.TRANS64.TRYWAIT P0, [R4+URZ+0x98], R7 ;  /* 0x00009807040075a7 */ /* 0x0022a400080011ff */
[----:B--2---:R-:W-:Y:S05]  /*a910*/  @!P0 NANOSLEEP.SYNCS 0x989680 ;  /* 0x009896800000895d */ /* 0x004fea0003900000 */
[----:B------:R-:W2:Y:S02]  /*a920*/  @!P0 SYNCS.PHASECHK.TRANS64 P0, [R4+URZ+0x98], R7 ;  /* 0x00009807040085a7 */ /* 0x000ea400080010ff */
[----:B--2---:R-:W-:Y:S05]  /*a930*/  @!P0 BRA `(.L_x_99) ;  /* 0xfffffffc00f08947 */ /* 0x004fea000383ffff */
[----:B------:R-:W-:Y:S05]  /*a940*/  BRA `(.L_x_100) ;  /* 0xffffffb800907947 */ /* 0x000fea000383ffff */
.L_x_46:
[----:B------:R-:W-:Y:S02]  /*a950*/  MOV R6, UR4 ;  /* 0x0000000400067c02 */ /* 0x000fe40008000f00 */
[----:B------:R-:W-:Y:S02]  /*a960*/  MOV R7, UR4 ;  /* 0x0000000400077c02 */ /* 0x000fe40008000f00 */
[----:B------:R-:W-:-:S07]  /*a970*/  MOV R4, UR6 ;  /* 0x0000000600047c02 */ /* 0x000fce0008000f00 */
.L_x_101:
[----:B-1----:R1:W3:Y:S02]  /*a980*/  SYNCS.PHASECHK.TRANS64.TRYWAIT P0, [R4+URZ+0x60], R7 ;  /* 0x00006007040075a7 */ /* 0x0022e400080011ff */
[----:B---3--:R-:W-:Y:S05]  /*a990*/  @!P0 NANOSLEEP.SYNCS 0x989680 ;  /* 0x009896800000895d */ /* 0x008fea0003900000 */
[----:B------:R-:W3:Y:S02]  /*a9a0*/  @!P0 SYNCS.PHASECHK.TRANS64 P0, [R4+URZ+0x60], R7 ;  /* 0x00006007040085a7 */ /* 0x000ee400080010ff */
[----:B---3--:R-:W-:Y:S05]  /*a9b0*/  @!P0 BRA `(.L_x_101) ;  /* 0xfffffffc00f08947 */ /* 0x008fea000383ffff */
[----:B------:R-:W-:Y:S05]  /*a9c0*/  BRA `(.L_x_102) ;  /* 0xffffffb800947947 */ /* 0x000fea000383ffff */
.L_x_47:
[----:B------:R-:W-:Y:S02]  /*a9d0*/  MOV R6, UR4 ;  /* 0x0000000400067c02 */ /* 0x000fe40008000f00 */
[----:B------:R-:W-:Y:S02]  /*a9e0*/  MOV R7, UR4 ;  /* 0x0000000400077c02 */ /* 0x000fe40008000f00 */
[----:B------:R-:W-:-:S07]  /*a9f0*/  MOV R4, UR6 ;  /* 0x0000000600047c02 */ /* 0x000fce0008000f00 */
.L_x_103:
[----:B-1----:R1:W2:Y:S02]  /*aa00*/  SYNCS.PHASECHK.TRANS64.TRYWAIT P0, [R4+URZ+0x98], R7 ;  /* 0x00009807040075a7 */ /* 0x0022a400080011ff */
[----:B--2---:R-:W-:Y:S05]  /*aa10*/  @!P0 NANOSLEEP.SYNCS 0x989680 ;  /* 0x009896800000895d */ /* 0x004fea0003900000 */
[----:B------:R-:W2:Y:S02]  /*aa20*/  @!P0 SYNCS.PHASECHK.TRANS64 P0, [R4+URZ+0x98], R7 ;  /* 0x00009807040085a7 */ /* 0x000ea400080010ff */
[----:B--2---:R-:W-:Y:S05]  /*aa30*/  @!P0 BRA `(.L_x_103) ;  /* 0xfffffffc00f08947 */ /* 0x004fea000383ffff */
[----:B------:R-:W-:Y:S05]  /*aa40*/  BRA `(.L_x_104) ;  /* 0xffffffd400247947 */ /* 0x000fea000383ffff */
.L_x_50:
[----:B------:R-:W-:Y:S02]  /*aa50*/  MOV R6, UR4 ;  /* 0x0000000400067c02 */ /* 0x000fe40008000f00 */
[----:B------:R-:W-:-:S07]  /*aa60*/  MOV R7, UR4 ;  /* 0x0000000400077c02 */ /* 0x000fce0008000f00 */
.L_x_105:
[----:B-1----:R1:W2:Y:S02]  /*aa70*/  SYNCS.PHASECHK.TRANS64.TRYWAIT P0, [R4+URZ+0x98], R7 ;  /* 0x00009807040075a7 */ /* 0x0022a400080011ff */
[----:B--2---:R-:W-:Y:S05]  /*aa80*/  @!P0 NANOSLEEP.SYNCS 0x989680 ;  /* 0x009896800000895d */ /* 0x004fea0003900000 */
[----:B------:R-:W2:Y:S02]  /*aa90*/  @!P0 SYNCS.PHASECHK.TRANS64 P0, [R4+URZ+0x98], R7 ;  /* 0x00009807040085a7 */ /* 0x000ea400080010ff */
[----:B--2---:R-:W-:Y:S05]  /*aaa0*/  @!P0 BRA `(.L_x_105) ;  /* 0xfffffffc00f08947 */ /* 0x004fea000383ffff */
[----:B------:R-:W-:Y:S05]  /*aab0*/  BRA `(.L_x_106) ;  /* 0xffffffd800747947 */ /* 0x000fea000383ffff */
.L_x_55:
[----:B------:R-:W-:Y:S02]  /*aac0*/  MOV R4, UR4 ;  /* 0x0000000400047c02 */ /* 0x000fe40008000f00 */
[----:B------:R-:W-:-:S07]  /*aad0*/  MOV R5, UR4 ;  /* 0x0000000400057c02 */ /* 0x000fce0008000f00 */
.L_x_107:
[----:B-1----:R1:W2:Y:S02]  /*aae0*/  SYNCS.PHASECHK.TRANS64.TRYWAIT P0, [UR7+0x80], R5 ;  /* 0x00008005ff0075a7 */ /* 0x0022a40008001107 */
[----:B--2---:R-:W-:Y:S05]  /*aaf0*/  @!P0 NANOSLEEP.SYNCS 0x989680 ;  /* 0x009896800000895d */ /* 0x004fea0003900000 */
[----:B------:R-:W2:Y:S02]  /*ab00*/  @!P0 SYNCS.PHASECHK.TRANS64 P0, [UR7+0x80], R5 ;  /* 0x00008005ff0085a7 */ /* 0x000ea40008001007 */
[----:B--2---:R-:W-:Y:S05]  /*ab10*/  @!P0 BRA `(.L_x_107) ;  /* 0xfffffffc00f08947 */ /* 0x004fea000383ffff */
[----:B------:R-:W-:Y:S05]  /*ab20*/  BRA `(.L_x_108) ;  /* 0xffffffe400747947 */ /* 0x000fea000383ffff */
.L_x_56:
[----:B------:R-:W-:Y:S02]  /*ab30*/  MOV R4, UR4 ;  /* 0x0000000400047c02 */ /* 0x000fe40008000f00 */
[----:B-1----:R-:W-:-:S07]  /*ab40*/  MOV R5, UR4 ;  /* 0x0000000400057c02 */ /* 0x002fce0008000f00 */
.L_x_109:
[----:B-1----:R1:W2:Y:S02]  /*ab50*/  SYNCS.PHASECHK.TRANS64.TRYWAIT P0, [UR7+0xa8], R5 ;  /* 0x0000a805ff0075a7 */ /* 0x0022a40008001107 */
[----:B--2---:R-:W-:Y:S05]  /*ab60*/  @!P0 NANOSLEEP.SYNCS 0x989680 ;  /* 0x009896800000895d */ /* 0x004fea0003900000 */
[----:B------:R-:W2:Y:S02]  /*ab70*/  @!P0 SYNCS.PHASECHK.TRANS64 P0, [UR7+0xa8], R5 ;  /* 0x0000a805ff0085a7 */ /* 0x000ea40008001007 */
[----:B--2---:R-:W-:Y:S05]  /*ab80*/  @!P0 BRA `(.L_x_109) ;  /* 0xfffffffc00f08947 */ /* 0x004fea000383ffff */
[----:B------:R-:W-:Y:S05]  /*ab90*/  BRA `(.L_x_110) ;  /* 0xffffffe400687947 */ /* 0x000fea000383ffff */
.L_x_60:
[----:B------:R-:W-:Y:S02]  /*aba0*/  MOV R2, UR4 ;  /* 0x0000000400027c02 */ /* 0x000fe40008000f00 */
[----:B------:R-:W-:-:S07]  /*abb0*/  MOV R3, UR4 ;  /* 0x0000000400037c02 */ /* 0x000fce0008000f00 */
.L_x_111:
[----:B-1----:R1:W2:Y:S02]  /*abc0*/  SYNCS.PHASECHK.TRANS64.TRYWAIT P0, [UR7+0xa8], R3 ;  /* 0x0000a803ff0075a7 */ /* 0x0022a40008001107 */
[----:B--2---:R-:W-:Y:S05]  /*abd0*/  @!P0 NANOSLEEP.SYNCS 0x989680 ;  /* 0x009896800000895d */ /* 0x004fea0003900000 */
[----:B------:R-:W2:Y:S02]  /*abe0*/  @!P0 SYNCS.PHASECHK.TRANS64 P0, [UR7+0xa8], R3 ;  /* 0x0000a803ff0085a7 */ /* 0x000ea40008001007 */
[----:B--2---:R-:W-:Y:S05]  /*abf0*/  @!P0 BRA `(.L_x_111) ;  /* 0xfffffffc00f08947 */ /* 0x004fea000383ffff */
[----:B------:R-:W-:Y:S05]  /*ac00*/  BRA `(.L_x_112) ;  /* 0xfffffff000c47947 */ /* 0x000fea000383ffff */
        .weak           $__internal_0_$__cuda_sm10x_tcgen05_guardrail_trap_col_being_dealloced_not_returned_by_alloc
        .type           $__internal_0_$__cuda_sm10x_tcgen05_guardrail_trap_col_being_dealloced_not_returned_by_alloc,@function
        .size           $__internal_0_$__cuda_sm10x_tcgen05_guardrail_trap_col_being_dealloced_not_returned_by_alloc,($__internal_1_$__cuda_sm10x_tcgen05_guardrail_trap_phase_invalid_during_alloc - $__internal_0_$__cuda_sm10x_tcgen05_guardrail_trap_col_being_dealloced_not_returned_by_alloc)
$__internal_0_$__cuda_sm10x_tcgen05_guardrail_trap_col_being_dealloced_not_returned_by_alloc:
[----:B------:R-:W-:Y:S05]  /*ac10*/  BPT.TRAP 0x1 ;  /* 0x000000040000795c */ /* 0x000fea0000300000 */
[----:B------:R-:W-:-:S04]  /*ac20*/  HFMA2 R5, -RZ, RZ, 0, 0 ;  /* 0x00000000ff057431 */ /* 0x000fc800000001ff */
[----:B------:R-:W-:Y:S05]  /*ac30*/  RET.REL.NODEC R4 `(kernel_cutlass_kernel_flash_attncuteflash_fwd_sm100FlashAttentionForwardSm100_object_at__tensor0000o12811101213_tensor0000o12811101213_tensor0000o12810111213_tensor0000o12811101213_tensor_0) ;  /* 0xffffff5004f07950 */ /* 0x000fea0003c3ffff */
        .weak           $__internal_1_$__cuda_sm10x_tcgen05_guardrail_trap_phase_invalid_during_alloc
        .type           $__internal_1_$__cuda_sm10x_tcgen05_guardrail_trap_phase_invalid_during_alloc,@function
        .size           $__internal_1_$__cuda_sm10x_tcgen05_guardrail_trap_phase_invalid_during_alloc,($__internal_2_$__cuda_sm10x_tcgen05_guardrail_trap_unallocated_columns_being_dealloced - $__internal_1_$__cuda_sm10x_tcgen05_guardrail_trap_phase_invalid_during_alloc)
$__internal_1_$__cuda_sm10x_tcgen05_guardrail_trap_phase_invalid_during_alloc:
[----:B------:R-:W-:Y:S05]  /*ac40*/  BPT.TRAP 0x1 ;  /* 0x000000040000795c */ /* 0x000fea0000300000 */
[----:B------:R-:W-:-:S04]  /*ac50*/  MOV R5, 0x0 ;  /* 0x0000000000057802 */ /* 0x000fc80000000f00 */
[----:B------:R-:W-:Y:S05]  /*ac60*/  RET.REL.NODEC R4 `(kernel_cutlass_kernel_flash_attncuteflash_fwd_sm100FlashAttentionForwardSm100_object_at__tensor0000o12811101213_tensor0000o12811101213_tensor0000o12810111213_tensor0000o12811101213_tensor_0) ;  /* 0xffffff5004e47950 */ /* 0x000fea0003c3ffff */
        .weak           $__internal_2_$__cuda_sm10x_tcgen05_guardrail_trap_unallocated_columns_being_dealloced
        .type           $__internal_2_$__cuda_sm10x_tcgen05_guardrail_trap_unallocated_columns_being_dealloced,@function
        .size           $__internal_2_$__cuda_sm10x_tcgen05_guardrail_trap_unallocated_columns_being_dealloced,(.L_x_128 - $__internal_2_$__cuda_sm10x_tcgen05_guardrail_trap_unallocated_columns_being_dealloced)
$__internal_2_$__cuda_sm10x_tcgen05_guardrail_trap_unallocated_columns_being_dealloced:
[----:B------:R-:W-:Y:S05]  /*ac70*/  BPT.TRAP 0x1 ;  /* 0x000000040000795c */ /* 0x000fea0000300000 */
[----:B------:R-:W-:-:S04]  /*ac80*/  HFMA2 R5, -RZ, RZ, 0, 0 ;  /* 0x00000000ff057431 */ /* 0x000fc800000001ff */
[----:B------:R-:W-:Y:S05]  /*ac90*/  RET.REL.NODEC R4 `(kernel_cutlass_kernel_flash_attncuteflash_fwd_sm100FlashAttentionForwardSm100_object_at__tensor0000o12811101213_tensor0000o12811101213_tensor0000o12810111213_tensor0000o12811101213_tensor_0) ;  /* 0xffffff5004d87950 */ /* 0x000fea0003c3ffff */
.L_x_113:
[----:B------:R-:W-:-:S00]  /*aca0*/  BRA `(.L_x_113) ;  /* 0xfffffffc00fc7947 */ /* 0x000fc0000383ffff */
[----:B------:R-:W-:-:S00]  /*acb0*/  NOP ;  /* 0x0000000000007918 */ /* 0x000fc00000000000 */
        /* <DEDUP_REMOVED lines=12> */
.L_x_128:


//--------------------- .nv.shared.kernel_cutlass_kernel_flash_attncuteflash_fwd_sm100FlashAttentionForwardSm100_object_at__tensor0000o12811101213_tensor0000o12811101213_tensor0000o12810111213_tensor0000o12811101213_tensor_0 --------------------------
	.section	.nv.shared.kernel_cutlass_kernel_flash_attncuteflash_fwd_sm100FlashAttentionForwardSm100_object_at__tensor0000o12811101213_tensor0000o12811101213_tensor0000o12810111213_tensor0000o12811101213_tensor_0,"aw",@nobits
	.sectionflags	@""
	.align	1024
	.zero		1024


//--------------------- .nv.shared.reserved.0     --------------------------
	.section	.nv.shared.reserved.0,"aw",@nobits
	.align	8
	.weak		__nv_reservedSMEM_offset_0_alias
	.size		__nv_reservedSMEM_offset_0_alias, 0, 64
	.other		__nv_reservedSMEM_offset_0_alias,@"STO_CUDA_RESERVED_SHARED STV_DEFAULT"
__nv_reservedSMEM_offset_0_alias:
	.zero		0
.nv.shared.reserved.0:
	.zero		64
	.weak		__nv_reservedSMEM_allocation_phase
	.type		__nv_reservedSMEM_allocation_phase,@object
	.size		__nv_reservedSMEM_allocation_phase,(.L_0 - __nv_reservedSMEM_allocation_phase)
__nv_reservedSMEM_allocation_phase:
	.zero		1
.L_0:
	.zero		7
	.weak		__nv_reservedSMEM_devtool_atexit_pc
	.type		__nv_reservedSMEM_devtool_atexit_pc,@object
	.size		__nv_reservedSMEM_devtool_atexit_pc,(__nv_reservedSMEM_allocation_mask - __nv_reservedSMEM_devtool_atexit_pc)
__nv_reservedSMEM_devtool_atexit_pc:
	.zero		8
	.weak		__nv_reservedSMEM_allocation_mask
	.type		__nv_reservedSMEM_allocation_mask,@object
	.size		__nv_reservedSMEM_allocation_mask,(.L_2 - __nv_reservedSMEM_allocation_mask)
__nv_reservedSMEM_allocation_mask:
	.zero		4
.L_2:


//--------------------- .nv.constant0.kernel_cutlass_kernel_flash_attncuteflash_fwd_sm100FlashAttentionForwardSm100_object_at__tensor0000o12811101213_tensor0000o12811101213_tensor0000o12810111213_tensor0000o12811101213_tensor_0 --------------------------
	.section	.nv.constant0.kernel_cutlass_kernel_flash_attncuteflash_fwd_sm100FlashAttentionForwardSm100_object_at__tensor0000o12811101213_tensor0000o12811101213_tensor0000o12810111213_tensor0000o12811101213_tensor_0,"a",@progbits
	.sectionflags	@""
	.align	4
.nv.constant0.kernel_cutlass_kernel_flash_attncuteflash_fwd_sm100FlashAttentionForwardSm100_object_at__tensor0000o12811101213_tensor0000o12811101213_tensor0000o12810111213_tensor0000o12811101213_tensor_0:
	.zero		1580


//--------------------- SYMBOLS --------------------------

	.type		.nv.reservedSmem.offset0,@object
	.size		.nv.reservedSmem.offset0,0x4
	.type		.nv.reservedSmem.cap,@object
	.size		.nv.reservedSmem.cap,0x4
